	.version 2.1
	.target sm_20
	// compiled with /usr/local/cuda3.1/cuda/open64/lib//be
	// nvopencc 3.1 built on 2010-06-07

	//-----------------------------------------------------------
	// Compiling /tmp/tmpxft_00001f85_00000000-7_transposeNew.cpp3.i (/tmp/ccBI#.ZXzDBQ)
	//-----------------------------------------------------------

	//-----------------------------------------------------------
	// Options:
	//-----------------------------------------------------------
	//  Target:ptx, ISA:sm_20, Endian:little, Pointer Size:64
	//  -O3	(Optimization level)
	//  -g0	(Debug level)
	//  -m2	(Report advisories)
	//-----------------------------------------------------------

	.file	1	"<command-line>"
	.file	2	"/tmp/tmpxft_00001f85_00000000-6_transposeNew.cudafe2.gpu"
	.file	3	"/usr/lib/gcc/x86_64-linux-gnu/4.4.3/include/stddef.h"
	.file	4	"/usr/local/cuda3.1/cuda/bin/../include/crt/device_runtime.h"
	.file	5	"/usr/local/cuda3.1/cuda/bin/../include/host_defines.h"
	.file	6	"/usr/local/cuda3.1/cuda/bin/../include/builtin_types.h"
	.file	7	"/usr/local/cuda3.1/cuda/bin/../include/device_types.h"
	.file	8	"/usr/local/cuda3.1/cuda/bin/../include/driver_types.h"
	.file	9	"/usr/local/cuda3.1/cuda/bin/../include/surface_types.h"
	.file	10	"/usr/local/cuda3.1/cuda/bin/../include/texture_types.h"
	.file	11	"/usr/local/cuda3.1/cuda/bin/../include/vector_types.h"
	.file	12	"/usr/local/cuda3.1/cuda/bin/../include/device_launch_parameters.h"
	.file	13	"/usr/local/cuda3.1/cuda/bin/../include/crt/storage_class.h"
	.file	14	"/usr/include/bits/types.h"
	.file	15	"/usr/include/time.h"
	.file	16	"/usr/local/cuda3.1/cuda/bin/../include/texture_fetch_functions.h"
	.file	17	"/home/andrew/repositories/gpuocelot/tests/cuda2.2/tests/transposeNew/transposeNew.cu"
	.file	18	"/usr/local/cuda3.1/cuda/bin/../include/common_functions.h"
	.file	19	"/usr/local/cuda3.1/cuda/bin/../include/math_functions.h"
	.file	20	"/usr/local/cuda3.1/cuda/bin/../include/math_constants.h"
	.file	21	"/usr/local/cuda3.1/cuda/bin/../include/device_functions.h"
	.file	22	"/usr/local/cuda3.1/cuda/bin/../include/sm_11_atomic_functions.h"
	.file	23	"/usr/local/cuda3.1/cuda/bin/../include/sm_12_atomic_functions.h"
	.file	24	"/usr/local/cuda3.1/cuda/bin/../include/sm_13_double_functions.h"
	.file	25	"/usr/local/cuda3.1/cuda/bin/../include/sm_20_atomic_functions.h"
	.file	26	"/usr/local/cuda3.1/cuda/bin/../include/sm_20_intrinsics.h"
	.file	27	"/usr/local/cuda3.1/cuda/bin/../include/surface_functions.h"
	.file	28	"/usr/local/cuda3.1/cuda/bin/../include/math_functions_dbl_ptx3.h"


	.entry _Z4copyPfS_iii (
		.param .u64 __cudaparm__Z4copyPfS_iii_odata,
		.param .u64 __cudaparm__Z4copyPfS_iii_idata,
		.param .s32 __cudaparm__Z4copyPfS_iii_width,
		.param .s32 __cudaparm__Z4copyPfS_iii_height,
		.param .s32 __cudaparm__Z4copyPfS_iii_nreps)
	{
	.reg .u32 %r<24>;
	.reg .u64 %rd<20>;
	.reg .f32 %f<6>;
	.reg .pred %p<4>;
	.loc	17	82	0
$LDWbegin__Z4copyPfS_iii:
	ld.param.s32 	%r1, [__cudaparm__Z4copyPfS_iii_nreps];
	mov.u32 	%r2, 0;
	setp.le.s32 	%p1, %r1, %r2;
	@%p1 bra 	$Lt_0_2306;
	mov.s32 	%r3, %r1;
	mov.u32 	%r4, %ctaid.y;
	mul.lo.u32 	%r5, %r4, 32;
	mov.u32 	%r6, %ctaid.x;
	mul.lo.u32 	%r7, %r6, 32;
	ld.param.s32 	%r8, [__cudaparm__Z4copyPfS_iii_width];
	mov.u32 	%r9, %tid.y;
	add.u32 	%r10, %r9, %r5;
	mov.u32 	%r11, %tid.x;
	add.u32 	%r12, %r11, %r7;
	mul.lo.s32 	%r13, %r8, %r10;
	add.s32 	%r14, %r13, %r12;
	cvt.s64.s32 	%rd1, %r14;
	mul.wide.s32 	%rd2, %r14, 4;
	ld.param.u64 	%rd3, [__cudaparm__Z4copyPfS_iii_idata];
	add.u64 	%rd4, %rd2, %rd3;
	ld.param.u64 	%rd5, [__cudaparm__Z4copyPfS_iii_odata];
	add.u64 	%rd6, %rd2, %rd5;
	mul.lo.s32 	%r15, %r8, 8;
	add.s32 	%r16, %r14, %r15;
	cvt.s64.s32 	%rd7, %r16;
	mul.wide.s32 	%rd8, %r16, 4;
	mul.lo.s32 	%r17, %r8, 16;
	add.s32 	%r18, %r14, %r17;
	cvt.s64.s32 	%rd9, %r18;
	mul.wide.s32 	%rd10, %r18, 4;
	mul.lo.s32 	%r19, %r8, 24;
	add.s32 	%r20, %r14, %r19;
	cvt.s64.s32 	%rd11, %r20;
	mul.wide.s32 	%rd12, %r20, 4;
	add.u64 	%rd13, %rd8, %rd3;
	add.u64 	%rd14, %rd8, %rd5;
	add.u64 	%rd15, %rd10, %rd3;
	add.u64 	%rd16, %rd10, %rd5;
	add.u64 	%rd17, %rd12, %rd3;
	add.u64 	%rd18, %rd12, %rd5;
	mov.s32 	%r21, 0;
	mov.s32 	%r22, %r3;
$Lt_0_2818:
 //<loop> Loop body line 82, nesting depth: 1, estimated iterations: unknown
	.loc	17	90	0
	ld.global.f32 	%f1, [%rd4+0];
	st.global.f32 	[%rd6+0], %f1;
	ld.global.f32 	%f2, [%rd13+0];
	st.global.f32 	[%rd14+0], %f2;
	ld.global.f32 	%f3, [%rd15+0];
	st.global.f32 	[%rd16+0], %f3;
	ld.global.f32 	%f4, [%rd17+0];
	st.global.f32 	[%rd18+0], %f4;
	add.s32 	%r21, %r21, 1;
	setp.ne.s32 	%p2, %r1, %r21;
	@%p2 bra 	$Lt_0_2818;
$Lt_0_2306:
	.loc	17	93	0
	exit;
$LDWend__Z4copyPfS_iii:
	} // _Z4copyPfS_iii

	.entry _Z13copySharedMemPfS_iii (
		.param .u64 __cudaparm__Z13copySharedMemPfS_iii_odata,
		.param .u64 __cudaparm__Z13copySharedMemPfS_iii_idata,
		.param .s32 __cudaparm__Z13copySharedMemPfS_iii_width,
		.param .s32 __cudaparm__Z13copySharedMemPfS_iii_height,
		.param .s32 __cudaparm__Z13copySharedMemPfS_iii_nreps)
	{
	.reg .u32 %r<24>;
	.reg .u64 %rd<27>;
	.reg .f32 %f<10>;
	.reg .pred %p<4>;
	.shared .align 4 .b8 __cuda___cuda_local_var_26860_33_tile60[4096];
	.loc	17	95	0
$LDWbegin__Z13copySharedMemPfS_iii:
	ld.param.s32 	%r1, [__cudaparm__Z13copySharedMemPfS_iii_nreps];
	mov.u32 	%r2, 0;
	setp.le.s32 	%p1, %r1, %r2;
	@%p1 bra 	$Lt_1_3330;
	mov.s32 	%r3, %r1;
	mov.u32 	%r4, %ctaid.y;
	mul.lo.u32 	%r5, %r4, 32;
	mov.u32 	%r6, %ctaid.x;
	mul.lo.u32 	%r7, %r6, 32;
	mov.u32 	%r8, %tid.x;
	mov.u32 	%r9, %tid.y;
	ld.param.s32 	%r10, [__cudaparm__Z13copySharedMemPfS_iii_width];
	add.u32 	%r11, %r5, %r9;
	add.u32 	%r12, %r7, %r8;
	mul.lo.s32 	%r13, %r10, %r11;
	add.s32 	%r14, %r13, %r12;
	mov.u64 	%rd1, __cuda___cuda_local_var_26860_33_tile60;
	cvt.u64.u32 	%rd2, %r8;
	cvt.u64.u32 	%rd3, %r9;
	mul.wide.u32 	%rd4, %r9, 32;
	add.u64 	%rd5, %rd2, %rd4;
	mul.lo.u64 	%rd6, %rd5, 4;
	add.u64 	%rd7, %rd1, %rd6;
	cvt.s64.s32 	%rd8, %r14;
	mul.wide.s32 	%rd9, %r14, 4;
	ld.param.u64 	%rd10, [__cudaparm__Z13copySharedMemPfS_iii_idata];
	add.u64 	%rd11, %rd9, %rd10;
	ld.param.u64 	%rd12, [__cudaparm__Z13copySharedMemPfS_iii_odata];
	add.u64 	%rd13, %rd9, %rd12;
	mul.lo.s32 	%r15, %r10, 8;
	add.s32 	%r16, %r14, %r15;
	cvt.s64.s32 	%rd14, %r16;
	mul.wide.s32 	%rd15, %r16, 4;
	mul.lo.s32 	%r17, %r10, 16;
	add.s32 	%r18, %r14, %r17;
	cvt.s64.s32 	%rd16, %r18;
	mul.wide.s32 	%rd17, %r18, 4;
	mul.lo.s32 	%r19, %r10, 24;
	add.s32 	%r20, %r14, %r19;
	cvt.s64.s32 	%rd18, %r20;
	mul.wide.s32 	%rd19, %r20, 4;
	add.u64 	%rd20, %rd15, %rd10;
	add.u64 	%rd21, %rd15, %rd12;
	add.u64 	%rd22, %rd17, %rd10;
	add.u64 	%rd23, %rd17, %rd12;
	add.u64 	%rd24, %rd19, %rd10;
	add.u64 	%rd25, %rd19, %rd12;
	mov.s32 	%r21, 0;
	mov.s32 	%r22, %r3;
$Lt_1_3842:
 //<loop> Loop body line 95, nesting depth: 1, estimated iterations: unknown
	.loc	17	105	0
	ld.global.f32 	%f1, [%rd11+0];
	st.shared.f32 	[%rd7+0], %f1;
	ld.global.f32 	%f2, [%rd20+0];
	st.shared.f32 	[%rd7+1024], %f2;
	ld.global.f32 	%f3, [%rd22+0];
	st.shared.f32 	[%rd7+2048], %f3;
	ld.global.f32 	%f4, [%rd24+0];
	st.shared.f32 	[%rd7+3072], %f4;
	.loc	17	108	0
	bar.sync 	0;
	.loc	17	111	0
	ld.shared.f32 	%f5, [%rd7+0];
	st.global.f32 	[%rd13+0], %f5;
	ld.shared.f32 	%f6, [%rd7+1024];
	st.global.f32 	[%rd21+0], %f6;
	ld.shared.f32 	%f7, [%rd7+2048];
	st.global.f32 	[%rd23+0], %f7;
	ld.shared.f32 	%f8, [%rd7+3072];
	st.global.f32 	[%rd25+0], %f8;
	add.s32 	%r21, %r21, 1;
	setp.ne.s32 	%p2, %r1, %r21;
	@%p2 bra 	$Lt_1_3842;
$Lt_1_3330:
	.loc	17	114	0
	exit;
$LDWend__Z13copySharedMemPfS_iii:
	} // _Z13copySharedMemPfS_iii

	.entry _Z14transposeNaivePfS_iii (
		.param .u64 __cudaparm__Z14transposeNaivePfS_iii_odata,
		.param .u64 __cudaparm__Z14transposeNaivePfS_iii_idata,
		.param .s32 __cudaparm__Z14transposeNaivePfS_iii_width,
		.param .s32 __cudaparm__Z14transposeNaivePfS_iii_height,
		.param .s32 __cudaparm__Z14transposeNaivePfS_iii_nreps)
	{
	.reg .u32 %r<27>;
	.reg .u64 %rd<19>;
	.reg .f32 %f<6>;
	.reg .pred %p<4>;
	.loc	17	121	0
$LDWbegin__Z14transposeNaivePfS_iii:
	ld.param.s32 	%r1, [__cudaparm__Z14transposeNaivePfS_iii_nreps];
	mov.u32 	%r2, 0;
	setp.le.s32 	%p1, %r1, %r2;
	@%p1 bra 	$Lt_2_2306;
	mov.s32 	%r3, %r1;
	mov.u32 	%r4, %ctaid.y;
	mul.lo.u32 	%r5, %r4, 32;
	mov.u32 	%r6, %ctaid.x;
	mul.lo.u32 	%r7, %r6, 32;
	ld.param.s32 	%r8, [__cudaparm__Z14transposeNaivePfS_iii_width];
	mov.u32 	%r9, %tid.y;
	add.u32 	%r10, %r9, %r5;
	mov.u32 	%r11, %tid.x;
	add.u32 	%r12, %r11, %r7;
	mul.lo.s32 	%r13, %r8, %r10;
	add.s32 	%r14, %r13, %r12;
	ld.param.u64 	%rd1, [__cudaparm__Z14transposeNaivePfS_iii_idata];
	cvt.s64.s32 	%rd2, %r14;
	mul.wide.s32 	%rd3, %r14, 4;
	add.u64 	%rd4, %rd1, %rd3;
	ld.param.u64 	%rd5, [__cudaparm__Z14transposeNaivePfS_iii_odata];
	ld.param.s32 	%r15, [__cudaparm__Z14transposeNaivePfS_iii_height];
	mul.lo.s32 	%r16, %r15, %r12;
	add.s32 	%r17, %r10, %r16;
	cvt.s64.s32 	%rd6, %r17;
	mul.wide.s32 	%rd7, %r17, 4;
	add.u64 	%rd8, %rd5, %rd7;
	mul.lo.s32 	%r18, %r8, 8;
	add.s32 	%r19, %r14, %r18;
	cvt.s64.s32 	%rd9, %r19;
	mul.wide.s32 	%rd10, %r19, 4;
	add.u64 	%rd11, %rd1, %rd10;
	mul.lo.s32 	%r20, %r8, 16;
	add.s32 	%r21, %r14, %r20;
	cvt.s64.s32 	%rd12, %r21;
	mul.wide.s32 	%rd13, %r21, 4;
	add.u64 	%rd14, %rd1, %rd13;
	mul.lo.s32 	%r22, %r8, 24;
	add.s32 	%r23, %r14, %r22;
	cvt.s64.s32 	%rd15, %r23;
	mul.wide.s32 	%rd16, %r23, 4;
	add.u64 	%rd17, %rd1, %rd16;
	mov.s32 	%r24, 0;
	mov.s32 	%r25, %r3;
$Lt_2_2818:
 //<loop> Loop body line 121, nesting depth: 1, estimated iterations: unknown
	.loc	17	130	0
	ld.global.f32 	%f1, [%rd4+0];
	st.global.f32 	[%rd8+0], %f1;
	ld.global.f32 	%f2, [%rd11+0];
	st.global.f32 	[%rd8+32], %f2;
	ld.global.f32 	%f3, [%rd14+0];
	st.global.f32 	[%rd8+64], %f3;
	ld.global.f32 	%f4, [%rd17+0];
	st.global.f32 	[%rd8+96], %f4;
	add.s32 	%r24, %r24, 1;
	setp.ne.s32 	%p2, %r1, %r24;
	@%p2 bra 	$Lt_2_2818;
$Lt_2_2306:
	.loc	17	133	0
	exit;
$LDWend__Z14transposeNaivePfS_iii:
	} // _Z14transposeNaivePfS_iii

	.entry _Z18transposeCoalescedPfS_iii (
		.param .u64 __cudaparm__Z18transposeCoalescedPfS_iii_odata,
		.param .u64 __cudaparm__Z18transposeCoalescedPfS_iii_idata,
		.param .s32 __cudaparm__Z18transposeCoalescedPfS_iii_width,
		.param .s32 __cudaparm__Z18transposeCoalescedPfS_iii_height,
		.param .s32 __cudaparm__Z18transposeCoalescedPfS_iii_nreps)
	{
	.reg .u32 %r<35>;
	.reg .u64 %rd<39>;
	.reg .f32 %f<10>;
	.reg .pred %p<4>;
	.shared .align 4 .b8 __cuda___cuda_local_var_26902_33_tile4220[4096];
	.loc	17	137	0
$LDWbegin__Z18transposeCoalescedPfS_iii:
	ld.param.s32 	%r1, [__cudaparm__Z18transposeCoalescedPfS_iii_nreps];
	mov.u32 	%r2, 0;
	setp.le.s32 	%p1, %r1, %r2;
	@%p1 bra 	$Lt_3_3330;
	mov.u64 	%rd1, __cuda___cuda_local_var_26902_33_tile4220;
	mov.s32 	%r3, %r1;
	mov.u32 	%r4, %ctaid.y;
	mul.lo.u32 	%r5, %r4, 32;
	mov.u32 	%r6, %ctaid.x;
	mul.lo.u32 	%r7, %r6, 32;
	mov.u32 	%r8, %tid.x;
	cvt.u64.u32 	%rd2, %r8;
	mov.u32 	%r9, %tid.y;
	cvt.u64.u32 	%rd3, %r9;
	ld.param.s32 	%r10, [__cudaparm__Z18transposeCoalescedPfS_iii_width];
	ld.param.s32 	%r11, [__cudaparm__Z18transposeCoalescedPfS_iii_height];
	add.u32 	%r12, %r5, %r9;
	add.u32 	%r13, %r5, %r8;
	add.u32 	%r14, %r7, %r8;
	add.u32 	%r15, %r7, %r9;
	mul.lo.s32 	%r16, %r10, %r12;
	mul.lo.s32 	%r17, %r11, %r15;
	add.s32 	%r18, %r16, %r14;
	add.s32 	%r19, %r17, %r13;
	mul.wide.u32 	%rd4, %r8, 32;
	add.u64 	%rd5, %rd3, %rd4;
	mul.lo.u64 	%rd6, %rd5, 4;
	add.u64 	%rd7, %rd1, %rd6;
	mul.wide.u32 	%rd8, %r9, 32;
	add.u64 	%rd9, %rd2, %rd8;
	mul.lo.u64 	%rd10, %rd9, 4;
	add.u64 	%rd11, %rd1, %rd10;
	ld.param.u64 	%rd12, [__cudaparm__Z18transposeCoalescedPfS_iii_idata];
	cvt.s64.s32 	%rd13, %r18;
	mul.wide.s32 	%rd14, %r18, 4;
	add.u64 	%rd15, %rd12, %rd14;
	ld.param.u64 	%rd16, [__cudaparm__Z18transposeCoalescedPfS_iii_odata];
	cvt.s64.s32 	%rd17, %r19;
	mul.wide.s32 	%rd18, %r19, 4;
	add.u64 	%rd19, %rd16, %rd18;
	mul.lo.s32 	%r20, %r10, 8;
	add.s32 	%r21, %r18, %r20;
	cvt.s64.s32 	%rd20, %r21;
	mul.wide.s32 	%rd21, %r21, 4;
	add.u64 	%rd22, %rd12, %rd21;
	mul.lo.s32 	%r22, %r10, 16;
	add.s32 	%r23, %r18, %r22;
	cvt.s64.s32 	%rd23, %r23;
	mul.wide.s32 	%rd24, %r23, 4;
	add.u64 	%rd25, %rd12, %rd24;
	mul.lo.s32 	%r24, %r10, 24;
	add.s32 	%r25, %r18, %r24;
	cvt.s64.s32 	%rd26, %r25;
	mul.wide.s32 	%rd27, %r25, 4;
	add.u64 	%rd28, %rd12, %rd27;
	mul.lo.s32 	%r26, %r11, 8;
	add.s32 	%r27, %r19, %r26;
	cvt.s64.s32 	%rd29, %r27;
	mul.wide.s32 	%rd30, %r27, 4;
	add.u64 	%rd31, %rd16, %rd30;
	mul.lo.s32 	%r28, %r11, 16;
	add.s32 	%r29, %r19, %r28;
	cvt.s64.s32 	%rd32, %r29;
	mul.wide.s32 	%rd33, %r29, 4;
	add.u64 	%rd34, %rd16, %rd33;
	mul.lo.s32 	%r30, %r11, 24;
	add.s32 	%r31, %r19, %r30;
	cvt.s64.s32 	%rd35, %r31;
	mul.wide.s32 	%rd36, %r31, 4;
	add.u64 	%rd37, %rd16, %rd36;
	mov.s32 	%r32, 0;
	mov.s32 	%r33, %r3;
$Lt_3_3842:
 //<loop> Loop body line 137, nesting depth: 1, estimated iterations: unknown
	.loc	17	151	0
	ld.global.f32 	%f1, [%rd15+0];
	st.shared.f32 	[%rd11+0], %f1;
	ld.global.f32 	%f2, [%rd22+0];
	st.shared.f32 	[%rd11+1024], %f2;
	ld.global.f32 	%f3, [%rd25+0];
	st.shared.f32 	[%rd11+2048], %f3;
	ld.global.f32 	%f4, [%rd28+0];
	st.shared.f32 	[%rd11+3072], %f4;
	.loc	17	154	0
	bar.sync 	0;
	.loc	17	157	0
	ld.shared.f32 	%f5, [%rd7+0];
	st.global.f32 	[%rd19+0], %f5;
	ld.shared.f32 	%f6, [%rd7+32];
	st.global.f32 	[%rd31+0], %f6;
	ld.shared.f32 	%f7, [%rd7+64];
	st.global.f32 	[%rd34+0], %f7;
	ld.shared.f32 	%f8, [%rd7+96];
	st.global.f32 	[%rd37+0], %f8;
	add.s32 	%r32, %r32, 1;
	setp.ne.s32 	%p2, %r1, %r32;
	@%p2 bra 	$Lt_3_3842;
$Lt_3_3330:
	.loc	17	160	0
	exit;
$LDWend__Z18transposeCoalescedPfS_iii:
	} // _Z18transposeCoalescedPfS_iii

	.entry _Z24transposeNoBankConflictsPfS_iii (
		.param .u64 __cudaparm__Z24transposeNoBankConflictsPfS_iii_odata,
		.param .u64 __cudaparm__Z24transposeNoBankConflictsPfS_iii_idata,
		.param .s32 __cudaparm__Z24transposeNoBankConflictsPfS_iii_width,
		.param .s32 __cudaparm__Z24transposeNoBankConflictsPfS_iii_height,
		.param .s32 __cudaparm__Z24transposeNoBankConflictsPfS_iii_nreps)
	{
	.reg .u32 %r<35>;
	.reg .u64 %rd<39>;
	.reg .f32 %f<10>;
	.reg .pred %p<4>;
	.shared .align 4 .b8 __cuda___cuda_local_var_26929_33_tile8348[4224];
	.loc	17	164	0
$LDWbegin__Z24transposeNoBankConflictsPfS_iii:
	ld.param.s32 	%r1, [__cudaparm__Z24transposeNoBankConflictsPfS_iii_nreps];
	mov.u32 	%r2, 0;
	setp.le.s32 	%p1, %r1, %r2;
	@%p1 bra 	$Lt_4_3330;
	mov.u64 	%rd1, __cuda___cuda_local_var_26929_33_tile8348;
	mov.s32 	%r3, %r1;
	mov.u32 	%r4, %ctaid.y;
	mul.lo.u32 	%r5, %r4, 32;
	mov.u32 	%r6, %ctaid.x;
	mul.lo.u32 	%r7, %r6, 32;
	mov.u32 	%r8, %tid.x;
	cvt.u64.u32 	%rd2, %r8;
	mov.u32 	%r9, %tid.y;
	cvt.u64.u32 	%rd3, %r9;
	ld.param.s32 	%r10, [__cudaparm__Z24transposeNoBankConflictsPfS_iii_width];
	ld.param.s32 	%r11, [__cudaparm__Z24transposeNoBankConflictsPfS_iii_height];
	add.u32 	%r12, %r5, %r9;
	add.u32 	%r13, %r5, %r8;
	add.u32 	%r14, %r7, %r8;
	add.u32 	%r15, %r7, %r9;
	mul.lo.s32 	%r16, %r10, %r12;
	mul.lo.s32 	%r17, %r11, %r15;
	add.s32 	%r18, %r16, %r14;
	add.s32 	%r19, %r17, %r13;
	mul.wide.u32 	%rd4, %r8, 33;
	add.u64 	%rd5, %rd3, %rd4;
	mul.lo.u64 	%rd6, %rd5, 4;
	add.u64 	%rd7, %rd1, %rd6;
	mul.wide.u32 	%rd8, %r9, 33;
	add.u64 	%rd9, %rd2, %rd8;
	mul.lo.u64 	%rd10, %rd9, 4;
	add.u64 	%rd11, %rd1, %rd10;
	ld.param.u64 	%rd12, [__cudaparm__Z24transposeNoBankConflictsPfS_iii_idata];
	cvt.s64.s32 	%rd13, %r18;
	mul.wide.s32 	%rd14, %r18, 4;
	add.u64 	%rd15, %rd12, %rd14;
	ld.param.u64 	%rd16, [__cudaparm__Z24transposeNoBankConflictsPfS_iii_odata];
	cvt.s64.s32 	%rd17, %r19;
	mul.wide.s32 	%rd18, %r19, 4;
	add.u64 	%rd19, %rd16, %rd18;
	mul.lo.s32 	%r20, %r10, 8;
	add.s32 	%r21, %r18, %r20;
	cvt.s64.s32 	%rd20, %r21;
	mul.wide.s32 	%rd21, %r21, 4;
	add.u64 	%rd22, %rd12, %rd21;
	mul.lo.s32 	%r22, %r10, 16;
	add.s32 	%r23, %r18, %r22;
	cvt.s64.s32 	%rd23, %r23;
	mul.wide.s32 	%rd24, %r23, 4;
	add.u64 	%rd25, %rd12, %rd24;
	mul.lo.s32 	%r24, %r10, 24;
	add.s32 	%r25, %r18, %r24;
	cvt.s64.s32 	%rd26, %r25;
	mul.wide.s32 	%rd27, %r25, 4;
	add.u64 	%rd28, %rd12, %rd27;
	mul.lo.s32 	%r26, %r11, 8;
	add.s32 	%r27, %r19, %r26;
	cvt.s64.s32 	%rd29, %r27;
	mul.wide.s32 	%rd30, %r27, 4;
	add.u64 	%rd31, %rd16, %rd30;
	mul.lo.s32 	%r28, %r11, 16;
	add.s32 	%r29, %r19, %r28;
	cvt.s64.s32 	%rd32, %r29;
	mul.wide.s32 	%rd33, %r29, 4;
	add.u64 	%rd34, %rd16, %rd33;
	mul.lo.s32 	%r30, %r11, 24;
	add.s32 	%r31, %r19, %r30;
	cvt.s64.s32 	%rd35, %r31;
	mul.wide.s32 	%rd36, %r31, 4;
	add.u64 	%rd37, %rd16, %rd36;
	mov.s32 	%r32, 0;
	mov.s32 	%r33, %r3;
$Lt_4_3842:
 //<loop> Loop body line 164, nesting depth: 1, estimated iterations: unknown
	.loc	17	178	0
	ld.global.f32 	%f1, [%rd15+0];
	st.shared.f32 	[%rd11+0], %f1;
	ld.global.f32 	%f2, [%rd22+0];
	st.shared.f32 	[%rd11+1056], %f2;
	ld.global.f32 	%f3, [%rd25+0];
	st.shared.f32 	[%rd11+2112], %f3;
	ld.global.f32 	%f4, [%rd28+0];
	st.shared.f32 	[%rd11+3168], %f4;
	.loc	17	181	0
	bar.sync 	0;
	.loc	17	184	0
	ld.shared.f32 	%f5, [%rd7+0];
	st.global.f32 	[%rd19+0], %f5;
	ld.shared.f32 	%f6, [%rd7+32];
	st.global.f32 	[%rd31+0], %f6;
	ld.shared.f32 	%f7, [%rd7+64];
	st.global.f32 	[%rd34+0], %f7;
	ld.shared.f32 	%f8, [%rd7+96];
	st.global.f32 	[%rd37+0], %f8;
	add.s32 	%r32, %r32, 1;
	setp.ne.s32 	%p2, %r1, %r32;
	@%p2 bra 	$Lt_4_3842;
$Lt_4_3330:
	.loc	17	187	0
	exit;
$LDWend__Z24transposeNoBankConflictsPfS_iii:
	} // _Z24transposeNoBankConflictsPfS_iii

	.entry _Z17transposeDiagonalPfS_iii (
		.param .u64 __cudaparm__Z17transposeDiagonalPfS_iii_odata,
		.param .u64 __cudaparm__Z17transposeDiagonalPfS_iii_idata,
		.param .s32 __cudaparm__Z17transposeDiagonalPfS_iii_width,
		.param .s32 __cudaparm__Z17transposeDiagonalPfS_iii_height,
		.param .s32 __cudaparm__Z17transposeDiagonalPfS_iii_nreps)
	{
	.reg .u32 %r<45>;
	.reg .u64 %rd<39>;
	.reg .f32 %f<10>;
	.reg .pred %p<5>;
	.shared .align 4 .b8 __cuda___cuda_local_var_26965_33_tile12604[4224];
	.loc	17	200	0
$LDWbegin__Z17transposeDiagonalPfS_iii:
	mov.u32 	%r1, %ctaid.x;
	mov.u32 	%r2, %ctaid.y;
	mov.u32 	%r3, %nctaid.x;
	ld.param.s32 	%r4, [__cudaparm__Z17transposeDiagonalPfS_iii_height];
	ld.param.s32 	%r5, [__cudaparm__Z17transposeDiagonalPfS_iii_width];
	setp.ne.s32 	%p1, %r4, %r5;
	@%p1 bra 	$Lt_5_4354;
	.loc	17	208	0
	mov.s32 	%r6, %r1;
	.loc	17	209	0
	add.u32 	%r7, %r1, %r2;
	rem.u32 	%r8, %r7, %r3;
	bra.uni 	$Lt_5_4098;
$Lt_5_4354:
	.loc	17	212	0
	mul.lo.u32 	%r9, %r2, %r3;
	add.u32 	%r10, %r9, %r1;
	mov.u32 	%r11, %nctaid.y;
	rem.u32 	%r12, %r10, %r11;
	mov.s32 	%r6, %r12;
	.loc	17	213	0
	div.u32 	%r13, %r10, %r11;
	add.u32 	%r14, %r12, %r13;
	rem.u32 	%r8, %r14, %r3;
$Lt_5_4098:
	ld.param.s32 	%r15, [__cudaparm__Z17transposeDiagonalPfS_iii_nreps];
	mov.u32 	%r16, 0;
	setp.le.s32 	%p2, %r15, %r16;
	@%p2 bra 	$Lt_5_4610;
	mov.u64 	%rd1, __cuda___cuda_local_var_26965_33_tile12604;
	mov.s32 	%r17, %r15;
	mul.lo.s32 	%r18, %r6, 32;
	mul.lo.s32 	%r19, %r8, 32;
	mov.u32 	%r20, %tid.x;
	cvt.u64.u32 	%rd2, %r20;
	mov.u32 	%r21, %tid.y;
	cvt.u64.u32 	%rd3, %r21;
	add.u32 	%r22, %r18, %r21;
	add.u32 	%r23, %r18, %r20;
	add.u32 	%r24, %r19, %r20;
	add.u32 	%r25, %r19, %r21;
	mul.lo.s32 	%r26, %r5, %r22;
	mul.lo.s32 	%r27, %r4, %r25;
	add.s32 	%r28, %r26, %r24;
	add.s32 	%r29, %r27, %r23;
	mul.wide.u32 	%rd4, %r20, 33;
	add.u64 	%rd5, %rd3, %rd4;
	mul.lo.u64 	%rd6, %rd5, 4;
	add.u64 	%rd7, %rd1, %rd6;
	mul.wide.u32 	%rd8, %r21, 33;
	add.u64 	%rd9, %rd2, %rd8;
	mul.lo.u64 	%rd10, %rd9, 4;
	add.u64 	%rd11, %rd1, %rd10;
	ld.param.u64 	%rd12, [__cudaparm__Z17transposeDiagonalPfS_iii_idata];
	cvt.s64.s32 	%rd13, %r28;
	mul.wide.s32 	%rd14, %r28, 4;
	add.u64 	%rd15, %rd12, %rd14;
	ld.param.u64 	%rd16, [__cudaparm__Z17transposeDiagonalPfS_iii_odata];
	cvt.s64.s32 	%rd17, %r29;
	mul.wide.s32 	%rd18, %r29, 4;
	add.u64 	%rd19, %rd16, %rd18;
	mul.lo.s32 	%r30, %r5, 8;
	add.s32 	%r31, %r28, %r30;
	cvt.s64.s32 	%rd20, %r31;
	mul.wide.s32 	%rd21, %r31, 4;
	add.u64 	%rd22, %rd12, %rd21;
	mul.lo.s32 	%r32, %r5, 16;
	add.s32 	%r33, %r28, %r32;
	cvt.s64.s32 	%rd23, %r33;
	mul.wide.s32 	%rd24, %r33, 4;
	add.u64 	%rd25, %rd12, %rd24;
	mul.lo.s32 	%r34, %r5, 24;
	add.s32 	%r35, %r28, %r34;
	cvt.s64.s32 	%rd26, %r35;
	mul.wide.s32 	%rd27, %r35, 4;
	add.u64 	%rd28, %rd12, %rd27;
	mul.lo.s32 	%r36, %r4, 8;
	add.s32 	%r37, %r29, %r36;
	cvt.s64.s32 	%rd29, %r37;
	mul.wide.s32 	%rd30, %r37, 4;
	add.u64 	%rd31, %rd16, %rd30;
	mul.lo.s32 	%r38, %r4, 16;
	add.s32 	%r39, %r29, %r38;
	cvt.s64.s32 	%rd32, %r39;
	mul.wide.s32 	%rd33, %r39, 4;
	add.u64 	%rd34, %rd16, %rd33;
	mul.lo.s32 	%r40, %r4, 24;
	add.s32 	%r41, %r29, %r40;
	cvt.s64.s32 	%rd35, %r41;
	mul.wide.s32 	%rd36, %r41, 4;
	add.u64 	%rd37, %rd16, %rd36;
	mov.s32 	%r42, 0;
	mov.s32 	%r43, %r17;
$Lt_5_5122:
 //<loop> Loop body line 213, nesting depth: 1, estimated iterations: unknown
	.loc	17	229	0
	ld.global.f32 	%f1, [%rd15+0];
	st.shared.f32 	[%rd11+0], %f1;
	ld.global.f32 	%f2, [%rd22+0];
	st.shared.f32 	[%rd11+1056], %f2;
	ld.global.f32 	%f3, [%rd25+0];
	st.shared.f32 	[%rd11+2112], %f3;
	ld.global.f32 	%f4, [%rd28+0];
	st.shared.f32 	[%rd11+3168], %f4;
	.loc	17	232	0
	bar.sync 	0;
	.loc	17	235	0
	ld.shared.f32 	%f5, [%rd7+0];
	st.global.f32 	[%rd19+0], %f5;
	ld.shared.f32 	%f6, [%rd7+32];
	st.global.f32 	[%rd31+0], %f6;
	ld.shared.f32 	%f7, [%rd7+64];
	st.global.f32 	[%rd34+0], %f7;
	ld.shared.f32 	%f8, [%rd7+96];
	st.global.f32 	[%rd37+0], %f8;
	add.s32 	%r42, %r42, 1;
	setp.ne.s32 	%p3, %r15, %r42;
	@%p3 bra 	$Lt_5_5122;
$Lt_5_4610:
	.loc	17	238	0
	exit;
$LDWend__Z17transposeDiagonalPfS_iii:
	} // _Z17transposeDiagonalPfS_iii

	.entry _Z20transposeFineGrainedPfS_iii (
		.param .u64 __cudaparm__Z20transposeFineGrainedPfS_iii_odata,
		.param .u64 __cudaparm__Z20transposeFineGrainedPfS_iii_idata,
		.param .s32 __cudaparm__Z20transposeFineGrainedPfS_iii_width,
		.param .s32 __cudaparm__Z20transposeFineGrainedPfS_iii_height,
		.param .s32 __cudaparm__Z20transposeFineGrainedPfS_iii_nreps)
	{
	.reg .u32 %r<31>;
	.reg .u64 %rd<37>;
	.reg .f32 %f<10>;
	.reg .pred %p<4>;
	.shared .align 4 .b8 __cuda___cuda_local_var_27014_33_block16860[4224];
	.loc	17	249	0
$LDWbegin__Z20transposeFineGrainedPfS_iii:
	ld.param.s32 	%r1, [__cudaparm__Z20transposeFineGrainedPfS_iii_nreps];
	mov.u32 	%r2, 0;
	setp.le.s32 	%p1, %r1, %r2;
	@%p1 bra 	$Lt_6_3330;
	mov.u64 	%rd1, __cuda___cuda_local_var_27014_33_block16860;
	mov.s32 	%r3, %r1;
	mov.u32 	%r4, %ctaid.y;
	mul.lo.u32 	%r5, %r4, 32;
	mov.u32 	%r6, %ctaid.x;
	mul.lo.u32 	%r7, %r6, 32;
	mov.u32 	%r8, %tid.x;
	cvt.u64.u32 	%rd2, %r8;
	mov.u32 	%r9, %tid.y;
	cvt.u64.u32 	%rd3, %r9;
	ld.param.s32 	%r10, [__cudaparm__Z20transposeFineGrainedPfS_iii_width];
	ld.param.s32 	%r11, [__cudaparm__Z20transposeFineGrainedPfS_iii_height];
	add.u32 	%r12, %r5, %r9;
	add.u32 	%r13, %r7, %r8;
	mul.lo.s32 	%r14, %r10, %r12;
	add.s32 	%r15, %r14, %r13;
	mul.wide.u32 	%rd4, %r8, 33;
	add.u64 	%rd5, %rd3, %rd4;
	mul.lo.u64 	%rd6, %rd5, 4;
	add.u64 	%rd7, %rd1, %rd6;
	mul.wide.u32 	%rd8, %r9, 33;
	add.u64 	%rd9, %rd2, %rd8;
	mul.lo.u64 	%rd10, %rd9, 4;
	add.u64 	%rd11, %rd1, %rd10;
	cvt.s64.s32 	%rd12, %r15;
	mul.wide.s32 	%rd13, %r15, 4;
	ld.param.u64 	%rd14, [__cudaparm__Z20transposeFineGrainedPfS_iii_idata];
	add.u64 	%rd15, %rd13, %rd14;
	ld.param.u64 	%rd16, [__cudaparm__Z20transposeFineGrainedPfS_iii_odata];
	add.u64 	%rd17, %rd13, %rd16;
	mul.lo.s32 	%r16, %r10, 8;
	add.s32 	%r17, %r15, %r16;
	cvt.s64.s32 	%rd18, %r17;
	mul.wide.s32 	%rd19, %r17, 4;
	add.u64 	%rd20, %rd14, %rd19;
	mul.lo.s32 	%r18, %r10, 16;
	add.s32 	%r19, %r15, %r18;
	cvt.s64.s32 	%rd21, %r19;
	mul.wide.s32 	%rd22, %r19, 4;
	add.u64 	%rd23, %rd14, %rd22;
	mul.lo.s32 	%r20, %r10, 24;
	add.s32 	%r21, %r15, %r20;
	cvt.s64.s32 	%rd24, %r21;
	mul.wide.s32 	%rd25, %r21, 4;
	add.u64 	%rd26, %rd14, %rd25;
	mul.lo.s32 	%r22, %r11, 8;
	add.s32 	%r23, %r15, %r22;
	cvt.s64.s32 	%rd27, %r23;
	mul.wide.s32 	%rd28, %r23, 4;
	add.u64 	%rd29, %rd16, %rd28;
	mul.lo.s32 	%r24, %r11, 16;
	add.s32 	%r25, %r15, %r24;
	cvt.s64.s32 	%rd30, %r25;
	mul.wide.s32 	%rd31, %r25, 4;
	add.u64 	%rd32, %rd16, %rd31;
	mul.lo.s32 	%r26, %r11, 24;
	add.s32 	%r27, %r15, %r26;
	cvt.s64.s32 	%rd33, %r27;
	mul.wide.s32 	%rd34, %r27, 4;
	add.u64 	%rd35, %rd16, %rd34;
	mov.s32 	%r28, 0;
	mov.s32 	%r29, %r3;
$Lt_6_3842:
 //<loop> Loop body line 249, nesting depth: 1, estimated iterations: unknown
	.loc	17	259	0
	ld.global.f32 	%f1, [%rd15+0];
	st.shared.f32 	[%rd11+0], %f1;
	ld.global.f32 	%f2, [%rd20+0];
	st.shared.f32 	[%rd11+1056], %f2;
	ld.global.f32 	%f3, [%rd23+0];
	st.shared.f32 	[%rd11+2112], %f3;
	ld.global.f32 	%f4, [%rd26+0];
	st.shared.f32 	[%rd11+3168], %f4;
	.loc	17	262	0
	bar.sync 	0;
	.loc	17	265	0
	ld.shared.f32 	%f5, [%rd7+0];
	st.global.f32 	[%rd17+0], %f5;
	ld.shared.f32 	%f6, [%rd7+32];
	st.global.f32 	[%rd29+0], %f6;
	ld.shared.f32 	%f7, [%rd7+64];
	st.global.f32 	[%rd32+0], %f7;
	ld.shared.f32 	%f8, [%rd7+96];
	st.global.f32 	[%rd35+0], %f8;
	add.s32 	%r28, %r28, 1;
	setp.ne.s32 	%p2, %r1, %r28;
	@%p2 bra 	$Lt_6_3842;
$Lt_6_3330:
	.loc	17	268	0
	exit;
$LDWend__Z20transposeFineGrainedPfS_iii:
	} // _Z20transposeFineGrainedPfS_iii

	.entry _Z22transposeCoarseGrainedPfS_iii (
		.param .u64 __cudaparm__Z22transposeCoarseGrainedPfS_iii_odata,
		.param .u64 __cudaparm__Z22transposeCoarseGrainedPfS_iii_idata,
		.param .s32 __cudaparm__Z22transposeCoarseGrainedPfS_iii_width,
		.param .s32 __cudaparm__Z22transposeCoarseGrainedPfS_iii_height,
		.param .s32 __cudaparm__Z22transposeCoarseGrainedPfS_iii_nreps)
	{
	.reg .u32 %r<35>;
	.reg .u64 %rd<35>;
	.reg .f32 %f<10>;
	.reg .pred %p<4>;
	.shared .align 4 .b8 __cuda___cuda_local_var_27036_33_block21116[4224];
	.loc	17	271	0
$LDWbegin__Z22transposeCoarseGrainedPfS_iii:
	ld.param.s32 	%r1, [__cudaparm__Z22transposeCoarseGrainedPfS_iii_nreps];
	mov.u32 	%r2, 0;
	setp.le.s32 	%p1, %r1, %r2;
	@%p1 bra 	$Lt_7_3330;
	mov.s32 	%r3, %r1;
	mov.u32 	%r4, %ctaid.y;
	mul.lo.u32 	%r5, %r4, 32;
	mov.u32 	%r6, %ctaid.x;
	mul.lo.u32 	%r7, %r6, 32;
	mov.u32 	%r8, %tid.x;
	mov.u32 	%r9, %tid.y;
	ld.param.s32 	%r10, [__cudaparm__Z22transposeCoarseGrainedPfS_iii_width];
	ld.param.s32 	%r11, [__cudaparm__Z22transposeCoarseGrainedPfS_iii_height];
	add.u32 	%r12, %r5, %r9;
	add.u32 	%r13, %r5, %r8;
	add.u32 	%r14, %r7, %r8;
	add.u32 	%r15, %r7, %r9;
	mul.lo.s32 	%r16, %r10, %r12;
	mul.lo.s32 	%r17, %r11, %r15;
	add.s32 	%r18, %r16, %r14;
	add.s32 	%r19, %r17, %r13;
	mov.u64 	%rd1, __cuda___cuda_local_var_27036_33_block21116;
	cvt.u64.u32 	%rd2, %r8;
	cvt.u64.u32 	%rd3, %r9;
	mul.wide.u32 	%rd4, %r9, 33;
	add.u64 	%rd5, %rd2, %rd4;
	mul.lo.u64 	%rd6, %rd5, 4;
	add.u64 	%rd7, %rd1, %rd6;
	ld.param.u64 	%rd8, [__cudaparm__Z22transposeCoarseGrainedPfS_iii_idata];
	cvt.s64.s32 	%rd9, %r18;
	mul.wide.s32 	%rd10, %r18, 4;
	add.u64 	%rd11, %rd8, %rd10;
	ld.param.u64 	%rd12, [__cudaparm__Z22transposeCoarseGrainedPfS_iii_odata];
	cvt.s64.s32 	%rd13, %r19;
	mul.wide.s32 	%rd14, %r19, 4;
	add.u64 	%rd15, %rd12, %rd14;
	mul.lo.s32 	%r20, %r10, 8;
	add.s32 	%r21, %r18, %r20;
	cvt.s64.s32 	%rd16, %r21;
	mul.wide.s32 	%rd17, %r21, 4;
	add.u64 	%rd18, %rd8, %rd17;
	mul.lo.s32 	%r22, %r10, 16;
	add.s32 	%r23, %r18, %r22;
	cvt.s64.s32 	%rd19, %r23;
	mul.wide.s32 	%rd20, %r23, 4;
	add.u64 	%rd21, %rd8, %rd20;
	mul.lo.s32 	%r24, %r10, 24;
	add.s32 	%r25, %r18, %r24;
	cvt.s64.s32 	%rd22, %r25;
	mul.wide.s32 	%rd23, %r25, 4;
	add.u64 	%rd24, %rd8, %rd23;
	mul.lo.s32 	%r26, %r11, 8;
	add.s32 	%r27, %r19, %r26;
	cvt.s64.s32 	%rd25, %r27;
	mul.wide.s32 	%rd26, %r27, 4;
	add.u64 	%rd27, %rd12, %rd26;
	mul.lo.s32 	%r28, %r11, 16;
	add.s32 	%r29, %r19, %r28;
	cvt.s64.s32 	%rd28, %r29;
	mul.wide.s32 	%rd29, %r29, 4;
	add.u64 	%rd30, %rd12, %rd29;
	mul.lo.s32 	%r30, %r11, 24;
	add.s32 	%r31, %r19, %r30;
	cvt.s64.s32 	%rd31, %r31;
	mul.wide.s32 	%rd32, %r31, 4;
	add.u64 	%rd33, %rd12, %rd32;
	mov.s32 	%r32, 0;
	mov.s32 	%r33, %r3;
$Lt_7_3842:
 //<loop> Loop body line 271, nesting depth: 1, estimated iterations: unknown
	.loc	17	285	0
	ld.global.f32 	%f1, [%rd11+0];
	st.shared.f32 	[%rd7+0], %f1;
	ld.global.f32 	%f2, [%rd18+0];
	st.shared.f32 	[%rd7+1056], %f2;
	ld.global.f32 	%f3, [%rd21+0];
	st.shared.f32 	[%rd7+2112], %f3;
	ld.global.f32 	%f4, [%rd24+0];
	st.shared.f32 	[%rd7+3168], %f4;
	.loc	17	288	0
	bar.sync 	0;
	.loc	17	291	0
	ld.shared.f32 	%f5, [%rd7+0];
	st.global.f32 	[%rd15+0], %f5;
	ld.shared.f32 	%f6, [%rd7+1056];
	st.global.f32 	[%rd27+0], %f6;
	ld.shared.f32 	%f7, [%rd7+2112];
	st.global.f32 	[%rd30+0], %f7;
	ld.shared.f32 	%f8, [%rd7+3168];
	st.global.f32 	[%rd33+0], %f8;
	add.s32 	%r32, %r32, 1;
	setp.ne.s32 	%p2, %r1, %r32;
	@%p2 bra 	$Lt_7_3842;
$Lt_7_3330:
	.loc	17	294	0
	exit;
$LDWend__Z22transposeCoarseGrainedPfS_iii:
	} // _Z22transposeCoarseGrainedPfS_iii



// ===== COMPILED SASS (sm_100) =====

	.target	sm_100

	.elftype	@"ET_EXEC"


//--------------------- .note.nv.tkinfo           --------------------------
	.section	.note.nv.tkinfo,"",@"SHT_NOTE"
	.sectionflags	@"SHF_NOTE_NV_TKINFO"
	.tkinfo
        /*0018*/ 	.word	0x00000002
        /*0030*/ 	.string	""
        /*0030*/ 	.string	"ptxas"
        /*0030*/ 	.string	"Cuda compilation tools, release 13.0, V13.0.88"
        /*0030*/ 	.string	"Build cuda_13.0.r13.0/compiler.36424714_0"
        /*0030*/ 	.string	"-arch sm_100 "



//--------------------- .note.nv.cuinfo           --------------------------
	.section	.note.nv.cuinfo,"",@"SHT_NOTE"
	.sectionflags	@"SHF_NOTE_NV_CUINFO"
        /*0018*/ 	.short	0x0002
        /*001a*/ 	.short	0x0014
        /*001c*/ 	.short	0x0082
	.zero		2


//--------------------- .nv.info                  --------------------------
	.section	.nv.info,"",@"SHT_CUDA_INFO"
	.align	4


	//----- nvinfo : EIATTR_REGCOUNT
	.align		4
        /*0000*/ 	.byte	0x04, 0x2f
        /*0002*/ 	.short	(.L_1 - .L_0)
	.align		4
.L_0:
        /*0004*/ 	.word	index@(_Z4copyPfS_iii)
        /*0008*/ 	.word	0x00000020


	//----- nvinfo : EIATTR_FRAME_SIZE
	.align		4
.L_1:
        /*000c*/ 	.byte	0x04, 0x11
        /*000e*/ 	.short	(.L_3 - .L_2)
	.align		4
.L_2:
        /*0010*/ 	.word	index@(_Z4copyPfS_iii)
        /*0014*/ 	.word	0x00000000


	//----- nvinfo : EIATTR_REGCOUNT
	.align		4
.L_3:
        /*0018*/ 	.byte	0x04, 0x2f
        /*001a*/ 	.short	(.L_5 - .L_4)
	.align		4
.L_4:
        /*001c*/ 	.word	index@(_Z13copySharedMemPfS_iii)
        /*0020*/ 	.word	0x00000020


	//----- nvinfo : EIATTR_FRAME_SIZE
	.align		4
.L_5:
        /*0024*/ 	.byte	0x04, 0x11
        /*0026*/ 	.short	(.L_7 - .L_6)
	.align		4
.L_6:
        /*0028*/ 	.word	index@(_Z13copySharedMemPfS_iii)
        /*002c*/ 	.word	0x00000000


	//----- nvinfo : EIATTR_REGCOUNT
	.align		4
.L_7:
        /*0030*/ 	.byte	0x04, 0x2f
        /*0032*/ 	.short	(.L_9 - .L_8)
	.align		4
.L_8:
        /*0034*/ 	.word	index@(_Z14transposeNaivePfS_iii)
        /*0038*/ 	.word	0x0000001a


	//----- nvinfo : EIATTR_FRAME_SIZE
	.align		4
.L_9:
        /*003c*/ 	.byte	0x04, 0x11
        /*003e*/ 	.short	(.L_11 - .L_10)
	.align		4
.L_10:
        /*0040*/ 	.word	index@(_Z14transposeNaivePfS_iii)
        /*0044*/ 	.word	0x00000000


	//----- nvinfo : EIATTR_REGCOUNT
	.align		4
.L_11:
        /*0048*/ 	.byte	0x04, 0x2f
        /*004a*/ 	.short	(.L_13 - .L_12)
	.align		4
.L_12:
        /*004c*/ 	.word	index@(_Z18transposeCoalescedPfS_iii)
        /*0050*/ 	.word	0x00000020


	//----- nvinfo : EIATTR_FRAME_SIZE
	.align		4
.L_13:
        /*0054*/ 	.byte	0x04, 0x11
        /*0056*/ 	.short	(.L_15 - .L_14)
	.align		4
.L_14:
        /*0058*/ 	.word	index@(_Z18transposeCoalescedPfS_iii)
        /*005c*/ 	.word	0x00000000


	//----- nvinfo : EIATTR_REGCOUNT
	.align		4
.L_15:
        /*0060*/ 	.byte	0x04, 0x2f
        /*0062*/ 	.short	(.L_17 - .L_16)
	.align		4
.L_16:
        /*0064*/ 	.word	index@(_Z24transposeNoBankConflictsPfS_iii)
        /*0068*/ 	.word	0x00000020


	//----- nvinfo : EIATTR_FRAME_SIZE
	.align		4
.L_17:
        /*006c*/ 	.byte	0x04, 0x11
        /*006e*/ 	.short	(.L_19 - .L_18)
	.align		4
.L_18:
        /*0070*/ 	.word	index@(_Z24transposeNoBankConflictsPfS_iii)
        /*0074*/ 	.word	0x00000000


	//----- nvinfo : EIATTR_REGCOUNT
	.align		4
.L_19:
        /*0078*/ 	.byte	0x04, 0x2f
        /*007a*/ 	.short	(.L_21 - .L_20)
	.align		4
.L_20:
        /*007c*/ 	.word	index@(_Z17transposeDiagonalPfS_iii)
        /*0080*/ 	.word	0x00000020


	//----- nvinfo : EIATTR_FRAME_SIZE
	.align		4
.L_21:
        /*0084*/ 	.byte	0x04, 0x11
        /*0086*/ 	.short	(.L_23 - .L_22)
	.align		4
.L_22:
        /*0088*/ 	.word	index@(_Z17transposeDiagonalPfS_iii)
        /*008c*/ 	.word	0x00000000


	//----- nvinfo : EIATTR_REGCOUNT
	.align		4
.L_23:
        /*0090*/ 	.byte	0x04, 0x2f
        /*0092*/ 	.short	(.L_25 - .L_24)
	.align		4
.L_24:
        /*0094*/ 	.word	index@(_Z20transposeFineGrainedPfS_iii)
        /*0098*/ 	.word	0x00000020


	//----- nvinfo : EIATTR_FRAME_SIZE
	.align		4
.L_25:
        /*009c*/ 	.byte	0x04, 0x11
        /*009e*/ 	.short	(.L_27 - .L_26)
	.align		4
.L_26:
        /*00a0*/ 	.word	index@(_Z20transposeFineGrainedPfS_iii)
        /*00a4*/ 	.word	0x00000000


	//----- nvinfo : EIATTR_REGCOUNT
	.align		4
.L_27:
        /*00a8*/ 	.byte	0x04, 0x2f
        /*00aa*/ 	.short	(.L_29 - .L_28)
	.align		4
.L_28:
        /*00ac*/ 	.word	index@(_Z22transposeCoarseGrainedPfS_iii)
        /*00b0*/ 	.word	0x00000020


	//----- nvinfo : EIATTR_FRAME_SIZE
	.align		4
.L_29:
        /*00b4*/ 	.byte	0x04, 0x11
        /*00b6*/ 	.short	(.L_31 - .L_30)
	.align		4
.L_30:
        /*00b8*/ 	.word	index@(_Z22transposeCoarseGrainedPfS_iii)
        /*00bc*/ 	.word	0x00000000


	//----- nvinfo : EIATTR_MIN_STACK_SIZE
	.align		4
.L_31:
        /*00c0*/ 	.byte	0x04, 0x12
        /*00c2*/ 	.short	(.L_33 - .L_32)
	.align		4
.L_32:
        /*00c4*/ 	.word	index@(_Z22transposeCoarseGrainedPfS_iii)
        /*00c8*/ 	.word	0x00000000


	//----- nvinfo : EIATTR_MIN_STACK_SIZE
	.align		4
.L_33:
        /*00cc*/ 	.byte	0x04, 0x12
        /*00ce*/ 	.short	(.L_35 - .L_34)
	.align		4
.L_34:
        /*00d0*/ 	.word	index@(_Z20transposeFineGrainedPfS_iii)
        /*00d4*/ 	.word	0x00000000


	//----- nvinfo : EIATTR_MIN_STACK_SIZE
	.align		4
.L_35:
        /*00d8*/ 	.byte	0x04, 0x12
        /*00da*/ 	.short	(.L_37 - .L_36)
	.align		4
.L_36:
        /*00dc*/ 	.word	index@(_Z17transposeDiagonalPfS_iii)
        /*00e0*/ 	.word	0x00000000


	//----- nvinfo : EIATTR_MIN_STACK_SIZE
	.align		4
.L_37:
        /*00e4*/ 	.byte	0x04, 0x12
        /*00e6*/ 	.short	(.L_39 - .L_38)
	.align		4
.L_38:
        /*00e8*/ 	.word	index@(_Z24transposeNoBankConflictsPfS_iii)
        /*00ec*/ 	.word	0x00000000


	//----- nvinfo : EIATTR_MIN_STACK_SIZE
	.align		4
.L_39:
        /*00f0*/ 	.byte	0x04, 0x12
        /*00f2*/ 	.short	(.L_41 - .L_40)
	.align		4
.L_40:
        /*00f4*/ 	.word	index@(_Z18transposeCoalescedPfS_iii)
        /*00f8*/ 	.word	0x00000000


	//----- nvinfo : EIATTR_MIN_STACK_SIZE
	.align		4
.L_41:
        /*00fc*/ 	.byte	0x04, 0x12
        /*00fe*/ 	.short	(.L_43 - .L_42)
	.align		4
.L_42:
        /*0100*/ 	.word	index@(_Z14transposeNaivePfS_iii)
        /*0104*/ 	.word	0x00000000


	//----- nvinfo : EIATTR_MIN_STACK_SIZE
	.align		4
.L_43:
        /*0108*/ 	.byte	0x04, 0x12
        /*010a*/ 	.short	(.L_45 - .L_44)
	.align		4
.L_44:
        /*010c*/ 	.word	index@(_Z13copySharedMemPfS_iii)
        /*0110*/ 	.word	0x00000000


	//----- nvinfo : EIATTR_MIN_STACK_SIZE
	.align		4
.L_45:
        /*0114*/ 	.byte	0x04, 0x12
        /*0116*/ 	.short	(.L_47 - .L_46)
	.align		4
.L_46:
        /*0118*/ 	.word	index@(_Z4copyPfS_iii)
        /*011c*/ 	.word	0x00000000
.L_47:


//--------------------- .nv.compat                --------------------------
	.section	.nv.compat,"",@"SHT_CUDA_COMPAT_INFO"
	.align	4
        /*0000*/ 	.byte	0x02, 0x09, 0x00, 0x00, 0x02, 0x02, 0x01, 0x00, 0x02, 0x05, 0x05, 0x00, 0x03, 0x07, 0x01, 0x01
        /*0010*/ 	.byte	0x02, 0x03, 0x00, 0x00, 0x02, 0x06, 0x01, 0x00, 0x04, 0x0b, 0x08, 0x00, 0x09, 0x00, 0x00, 0x00
        /*0020*/ 	.byte	0x00, 0x00, 0x00, 0x00


//--------------------- .nv.info._Z22transposeCoarseGrainedPfS_iii --------------------------
	.section	.nv.info._Z22transposeCoarseGrainedPfS_iii,"",@"SHT_CUDA_INFO"
	.sectionflags	@""
	.align	4


	//----- nvinfo : EIATTR_CUDA_API_VERSION
	.align		4
        /*0000*/ 	.byte	0x04, 0x37
        /*0002*/ 	.short	(.L_49 - .L_48)
.L_48:
        /*0004*/ 	.word	0x00000082


	//----- nvinfo : EIATTR_KPARAM_INFO
	.align		4
.L_49:
        /*0008*/ 	.byte	0x04, 0x17
        /*000a*/ 	.short	(.L_51 - .L_50)
.L_50:
        /*000c*/ 	.word	0x00000000
        /*0010*/ 	.short	0x0004
        /*0012*/ 	.short	0x0018
        /*0014*/ 	.byte	0x00, 0xf0, 0x11, 0x00


	//----- nvinfo : EIATTR_KPARAM_INFO
	.align		4
.L_51:
        /*0018*/ 	.byte	0x04, 0x17
        /*001a*/ 	.short	(.L_53 - .L_52)
.L_52:
        /*001c*/ 	.word	0x00000000
        /*0020*/ 	.short	0x0003
        /*0022*/ 	.short	0x0014
        /*0024*/ 	.byte	0x00, 0xf0, 0x11, 0x00


	//----- nvinfo : EIATTR_KPARAM_INFO
	.align		4
.L_53:
        /*0028*/ 	.byte	0x04, 0x17
        /*002a*/ 	.short	(.L_55 - .L_54)
.L_54:
        /*002c*/ 	.word	0x00000000
        /*0030*/ 	.short	0x0002
        /*0032*/ 	.short	0x0010
        /*0034*/ 	.byte	0x00, 0xf0, 0x11, 0x00


	//----- nvinfo : EIATTR_KPARAM_INFO
	.align		4
.L_55:
        /*0038*/ 	.byte	0x04, 0x17
        /*003a*/ 	.short	(.L_57 - .L_56)
.L_56:
        /*003c*/ 	.word	0x00000000
        /*0040*/ 	.short	0x0001
        /*0042*/ 	.short	0x0008
        /*0044*/ 	.byte	0x00, 0xf0, 0x21, 0x00


	//----- nvinfo : EIATTR_KPARAM_INFO
	.align		4
.L_57:
        /*0048*/ 	.byte	0x04, 0x17
        /*004a*/ 	.short	(.L_59 - .L_58)
.L_58:
        /*004c*/ 	.word	0x00000000
        /*0050*/ 	.short	0x0000
        /*0052*/ 	.short	0x0000
        /*0054*/ 	.byte	0x00, 0xf0, 0x21, 0x00


	//----- nvinfo : EIATTR_SPARSE_MMA_MASK
	.align		4
.L_59:
        /*0058*/ 	.byte	0x03, 0x50
        /*005a*/ 	.short	0x0000


	//----- nvinfo : EIATTR_MAXREG_COUNT
	.align		4
        /*005c*/ 	.byte	0x03, 0x1b
        /*005e*/ 	.short	0x00ff


	//----- nvinfo : EIATTR_NUM_BARRIERS
	.align		4
        /*0060*/ 	.byte	0x02, 0x4c
        /*0062*/ 	.byte	0x01
	.zero		1


	//----- nvinfo : EIATTR_MERCURY_ISA_VERSION
	.align		4
        /*0064*/ 	.byte	0x03, 0x5f
        /*0066*/ 	.short	0x0101


	//----- nvinfo : EIATTR_VRC_CTA_INIT_COUNT
	.align		4
        /*0068*/ 	.byte	0x02, 0x4a
	.zero		1
	.zero		1


	//----- nvinfo : EIATTR_EXIT_INSTR_OFFSETS
	.align		4
        /*006c*/ 	.byte	0x04, 0x1c
        /*006e*/ 	.short	(.L_61 - .L_60)


	//   ....[0]....
.L_60:
        /*0070*/ 	.word	0x00000030


	//   ....[1]....
        /*0074*/ 	.word	0x000009d0


	//   ....[2]....
        /*0078*/ 	.word	0x00000b20


	//----- nvinfo : EIATTR_CBANK_PARAM_SIZE
	.align		4
.L_61:
        /*007c*/ 	.byte	0x03, 0x19
        /*007e*/ 	.short	0x001c


	//----- nvinfo : EIATTR_PARAM_CBANK
	.align		4
        /*0080*/ 	.byte	0x04, 0x0a
        /*0082*/ 	.short	(.L_63 - .L_62)
	.align		4
.L_62:
        /*0084*/ 	.word	index@(.nv.constant0._Z22transposeCoarseGrainedPfS_iii)
        /*0088*/ 	.short	0x0380
        /*008a*/ 	.short	0x001c


	//----- nvinfo : EIATTR_SW_WAR
	.align		4
.L_63:
        /*008c*/ 	.byte	0x04, 0x36
        /*008e*/ 	.short	(.L_65 - .L_64)
.L_64:
        /*0090*/ 	.word	0x00000008
.L_65:


//--------------------- .nv.info._Z20transposeFineGrainedPfS_iii --------------------------
	.section	.nv.info._Z20transposeFineGrainedPfS_iii,"",@"SHT_CUDA_INFO"
	.sectionflags	@""
	.align	4


	//----- nvinfo : EIATTR_CUDA_API_VERSION
	.align		4
        /*0000*/ 	.byte	0x04, 0x37
        /*0002*/ 	.short	(.L_67 - .L_66)
.L_66:
        /*0004*/ 	.word	0x00000082


	//----- nvinfo : EIATTR_KPARAM_INFO
	.align		4
.L_67:
        /*0008*/ 	.byte	0x04, 0x17
        /*000a*/ 	.short	(.L_69 - .L_68)
.L_68:
        /*000c*/ 	.word	0x00000000
        /*0010*/ 	.short	0x0004
        /*0012*/ 	.short	0x0018
        /*0014*/ 	.byte	0x00, 0xf0, 0x11, 0x00


	//----- nvinfo : EIATTR_KPARAM_INFO
	.align		4
.L_69:
        /*0018*/ 	.byte	0x04, 0x17
        /*001a*/ 	.short	(.L_71 - .L_70)
.L_70:
        /*001c*/ 	.word	0x00000000
        /*0020*/ 	.short	0x0003
        /*0022*/ 	.short	0x0014
        /*0024*/ 	.byte	0x00, 0xf0, 0x11, 0x00


	//----- nvinfo : EIATTR_KPARAM_INFO
	.align		4
.L_71:
        /*0028*/ 	.byte	0x04, 0x17
        /*002a*/ 	.short	(.L_73 - .L_72)
.L_72:
        /*002c*/ 	.word	0x00000000
        /*0030*/ 	.short	0x0002
        /*0032*/ 	.short	0x0010
        /*0034*/ 	.byte	0x00, 0xf0, 0x11, 0x00


	//----- nvinfo : EIATTR_KPARAM_INFO
	.align		4
.L_73:
        /*0038*/ 	.byte	0x04, 0x17
        /*003a*/ 	.short	(.L_75 - .L_74)
.L_74:
        /*003c*/ 	.word	0x00000000
        /*0040*/ 	.short	0x0001
        /*0042*/ 	.short	0x0008
        /*0044*/ 	.byte	0x00, 0xf0, 0x21, 0x00


	//----- nvinfo : EIATTR_KPARAM_INFO
	.align		4
.L_75:
        /*0048*/ 	.byte	0x04, 0x17
        /*004a*/ 	.short	(.L_77 - .L_76)
.L_76:
        /*004c*/ 	.word	0x00000000
        /*0050*/ 	.short	0x0000
        /*0052*/ 	.short	0x0000
        /*0054*/ 	.byte	0x00, 0xf0, 0x21, 0x00


	//----- nvinfo : EIATTR_SPARSE_MMA_MASK
	.align		4
.L_77:
        /*0058*/ 	.byte	0x03, 0x50
        /*005a*/ 	.short	0x0000


	//----- nvinfo : EIATTR_MAXREG_COUNT
	.align		4
        /*005c*/ 	.byte	0x03, 0x1b
        /*005e*/ 	.short	0x00ff


	//----- nvinfo : EIATTR_NUM_BARRIERS
	.align		4
        /*0060*/ 	.byte	0x02, 0x4c
        /*0062*/ 	.byte	0x01
	.zero		1


	//----- nvinfo : EIATTR_MERCURY_ISA_VERSION
	.align		4
        /*0064*/ 	.byte	0x03, 0x5f
        /*0066*/ 	.short	0x0101


	//----- nvinfo : EIATTR_VRC_CTA_INIT_COUNT
	.align		4
        /*0068*/ 	.byte	0x02, 0x4a
	.zero		1
	.zero		1


	//----- nvinfo : EIATTR_EXIT_INSTR_OFFSETS
	.align		4
        /*006c*/ 	.byte	0x04, 0x1c
        /*006e*/ 	.short	(.L_79 - .L_78)


	//   ....[0]....
.L_78:
        /*0070*/ 	.word	0x00000030


	//   ....[1]....
        /*0074*/ 	.word	0x000009c0


	//   ....[2]....
        /*0078*/ 	.word	0x00000b10


	//----- nvinfo : EIATTR_CBANK_PARAM_SIZE
	.align		4
.L_79:
        /*007c*/ 	.byte	0x03, 0x19
        /*007e*/ 	.short	0x001c


	//----- nvinfo : EIATTR_PARAM_CBANK
	.align		4
        /*0080*/ 	.byte	0x04, 0x0a
        /*0082*/ 	.short	(.L_81 - .L_80)
	.align		4
.L_80:
        /*0084*/ 	.word	index@(.nv.constant0._Z20transposeFineGrainedPfS_iii)
        /*0088*/ 	.short	0x0380
        /*008a*/ 	.short	0x001c


	//----- nvinfo : EIATTR_SW_WAR
	.align		4
.L_81:
        /*008c*/ 	.byte	0x04, 0x36
        /*008e*/ 	.short	(.L_83 - .L_82)
.L_82:
        /*0090*/ 	.word	0x00000008
.L_83:


//--------------------- .nv.info._Z17transposeDiagonalPfS_iii --------------------------
	.section	.nv.info._Z17transposeDiagonalPfS_iii,"",@"SHT_CUDA_INFO"
	.sectionflags	@""
	.align	4


	//----- nvinfo : EIATTR_CUDA_API_VERSION
	.align		4
        /*0000*/ 	.byte	0x04, 0x37
        /*0002*/ 	.short	(.L_85 - .L_84)
.L_84:
        /*0004*/ 	.word	0x00000082


	//----- nvinfo : EIATTR_KPARAM_INFO
	.align		4
.L_85:
        /*0008*/ 	.byte	0x04, 0x17
        /*000a*/ 	.short	(.L_87 - .L_86)
.L_86:
        /*000c*/ 	.word	0x00000000
        /*0010*/ 	.short	0x0004
        /*0012*/ 	.short	0x0018
        /*0014*/ 	.byte	0x00, 0xf0, 0x11, 0x00


	//----- nvinfo : EIATTR_KPARAM_INFO
	.align		4
.L_87:
        /*0018*/ 	.byte	0x04, 0x17
        /*001a*/ 	.short	(.L_89 - .L_88)
.L_88:
        /*001c*/ 	.word	0x00000000
        /*0020*/ 	.short	0x0003
        /*0022*/ 	.short	0x0014
        /*0024*/ 	.byte	0x00, 0xf0, 0x11, 0x00


	//----- nvinfo : EIATTR_KPARAM_INFO
	.align		4
.L_89:
        /*0028*/ 	.byte	0x04, 0x17
        /*002a*/ 	.short	(.L_91 - .L_90)
.L_90:
        /*002c*/ 	.word	0x00000000
        /*0030*/ 	.short	0x0002
        /*0032*/ 	.short	0x0010
        /*0034*/ 	.byte	0x00, 0xf0, 0x11, 0x00


	//----- nvinfo : EIATTR_KPARAM_INFO
	.align		4
.L_91:
        /*0038*/ 	.byte	0x04, 0x17
        /*003a*/ 	.short	(.L_93 - .L_92)
.L_92:
        /*003c*/ 	.word	0x00000000
        /*0040*/ 	.short	0x0001
        /*0042*/ 	.short	0x0008
        /*0044*/ 	.byte	0x00, 0xf0, 0x21, 0x00


	//----- nvinfo : EIATTR_KPARAM_INFO
	.align		4
.L_93:
        /*0048*/ 	.byte	0x04, 0x17
        /*004a*/ 	.short	(.L_95 - .L_94)
.L_94:
        /*004c*/ 	.word	0x00000000
        /*0050*/ 	.short	0x0000
        /*0052*/ 	.short	0x0000
        /*0054*/ 	.byte	0x00, 0xf0, 0x21, 0x00


	//----- nvinfo : EIATTR_SPARSE_MMA_MASK
	.align		4
.L_95:
        /*0058*/ 	.byte	0x03, 0x50
        /*005a*/ 	.short	0x0000


	//----- nvinfo : EIATTR_MAXREG_COUNT
	.align		4
        /*005c*/ 	.byte	0x03, 0x1b
        /*005e*/ 	.short	0x00ff


	//----- nvinfo : EIATTR_NUM_BARRIERS
	.align		4
        /*0060*/ 	.byte	0x02, 0x4c
        /*0062*/ 	.byte	0x01
	.zero		1


	//----- nvinfo : EIATTR_MERCURY_ISA_VERSION
	.align		4
        /*0064*/ 	.byte	0x03, 0x5f
        /*0066*/ 	.short	0x0101


	//----- nvinfo : EIATTR_VRC_CTA_INIT_COUNT
	.align		4
        /*0068*/ 	.byte	0x02, 0x4a
	.zero		1
	.zero		1


	//----- nvinfo : EIATTR_EXIT_INSTR_OFFSETS
	.align		4
        /*006c*/ 	.byte	0x04, 0x1c
        /*006e*/ 	.short	(.L_97 - .L_96)


	//   ....[0]....
.L_96:
        /*0070*/ 	.word	0x00000470


	//   ....[1]....
        /*0074*/ 	.word	0x00000df0


	//   ....[2]....
        /*0078*/ 	.word	0x00000f40


	//----- nvinfo : EIATTR_CBANK_PARAM_SIZE
	.align		4
.L_97:
        /*007c*/ 	.byte	0x03, 0x19
        /*007e*/ 	.short	0x001c


	//----- nvinfo : EIATTR_PARAM_CBANK
	.align		4
        /*0080*/ 	.byte	0x04, 0x0a
        /*0082*/ 	.short	(.L_99 - .L_98)
	.align		4
.L_98:
        /*0084*/ 	.word	index@(.nv.constant0._Z17transposeDiagonalPfS_iii)
        /*0088*/ 	.short	0x0380
        /*008a*/ 	.short	0x001c


	//----- nvinfo : EIATTR_SW_WAR
	.align		4
.L_99:
        /*008c*/ 	.byte	0x04, 0x36
        /*008e*/ 	.short	(.L_101 - .L_100)
.L_100:
        /*0090*/ 	.word	0x00000008
.L_101:


//--------------------- .nv.info._Z24transposeNoBankConflictsPfS_iii --------------------------
	.section	.nv.info._Z24transposeNoBankConflictsPfS_iii,"",@"SHT_CUDA_INFO"
	.sectionflags	@""
	.align	4


	//----- nvinfo : EIATTR_CUDA_API_VERSION
	.align		4
        /*0000*/ 	.byte	0x04, 0x37
        /*0002*/ 	.short	(.L_103 - .L_102)
.L_102:
        /*0004*/ 	.word	0x00000082


	//----- nvinfo : EIATTR_KPARAM_INFO
	.align		4
.L_103:
        /*0008*/ 	.byte	0x04, 0x17
        /*000a*/ 	.short	(.L_105 - .L_104)
.L_104:
        /*000c*/ 	.word	0x00000000
        /*0010*/ 	.short	0x0004
        /*0012*/ 	.short	0x0018
        /*0014*/ 	.byte	0x00, 0xf0, 0x11, 0x00


	//----- nvinfo : EIATTR_KPARAM_INFO
	.align		4
.L_105:
        /*0018*/ 	.byte	0x04, 0x17
        /*001a*/ 	.short	(.L_107 - .L_106)
.L_106:
        /*001c*/ 	.word	0x00000000
        /*0020*/ 	.short	0x0003
        /*0022*/ 	.short	0x0014
        /*0024*/ 	.byte	0x00, 0xf0, 0x11, 0x00


	//----- nvinfo : EIATTR_KPARAM_INFO
	.align		4
.L_107:
        /*0028*/ 	.byte	0x04, 0x17
        /*002a*/ 	.short	(.L_109 - .L_108)
.L_108:
        /*002c*/ 	.word	0x00000000
        /*0030*/ 	.short	0x0002
        /*0032*/ 	.short	0x0010
        /*0034*/ 	.byte	0x00, 0xf0, 0x11, 0x00


	//----- nvinfo : EIATTR_KPARAM_INFO
	.align		4
.L_109:
        /*0038*/ 	.byte	0x04, 0x17
        /*003a*/ 	.short	(.L_111 - .L_110)
.L_110:
        /*003c*/ 	.word	0x00000000
        /*0040*/ 	.short	0x0001
        /*0042*/ 	.short	0x0008
        /*0044*/ 	.byte	0x00, 0xf0, 0x21, 0x00


	//----- nvinfo : EIATTR_KPARAM_INFO
	.align		4
.L_111:
        /*0048*/ 	.byte	0x04, 0x17
        /*004a*/ 	.short	(.L_113 - .L_112)
.L_112:
        /*004c*/ 	.word	0x00000000
        /*0050*/ 	.short	0x0000
        /*0052*/ 	.short	0x0000
        /*0054*/ 	.byte	0x00, 0xf0, 0x21, 0x00


	//----- nvinfo : EIATTR_SPARSE_MMA_MASK
	.align		4
.L_113:
        /*0058*/ 	.byte	0x03, 0x50
        /*005a*/ 	.short	0x0000


	//----- nvinfo : EIATTR_MAXREG_COUNT
	.align		4
        /*005c*/ 	.byte	0x03, 0x1b
        /*005e*/ 	.short	0x00ff


	//----- nvinfo : EIATTR_NUM_BARRIERS
	.align		4
        /*0060*/ 	.byte	0x02, 0x4c
        /*0062*/ 	.byte	0x01
	.zero		1


	//----- nvinfo : EIATTR_MERCURY_ISA_VERSION
	.align		4
        /*0064*/ 	.byte	0x03, 0x5f
        /*0066*/ 	.short	0x0101


	//----- nvinfo : EIATTR_VRC_CTA_INIT_COUNT
	.align		4
        /*0068*/ 	.byte	0x02, 0x4a
	.zero		1
	.zero		1


	//----- nvinfo : EIATTR_EXIT_INSTR_OFFSETS
	.align		4
        /*006c*/ 	.byte	0x04, 0x1c
        /*006e*/ 	.short	(.L_115 - .L_114)


	//   ....[0]....
.L_114:
        /*0070*/ 	.word	0x00000030


	//   ....[1]....
        /*0074*/ 	.word	0x000009f0


	//   ....[2]....
        /*0078*/ 	.word	0x00000b40


	//----- nvinfo : EIATTR_CBANK_PARAM_SIZE
	.align		4
.L_115:
        /*007c*/ 	.byte	0x03, 0x19
        /*007e*/ 	.short	0x001c


	//----- nvinfo : EIATTR_PARAM_CBANK
	.align		4
        /*0080*/ 	.byte	0x04, 0x0a
        /*0082*/ 	.short	(.L_117 - .L_116)
	.align		4
.L_116:
        /*0084*/ 	.word	index@(.nv.constant0._Z24transposeNoBankConflictsPfS_iii)
        /*0088*/ 	.short	0x0380
        /*008a*/ 	.short	0x001c


	//----- nvinfo : EIATTR_SW_WAR
	.align		4
.L_117:
        /*008c*/ 	.byte	0x04, 0x36
        /*008e*/ 	.short	(.L_119 - .L_118)
.L_118:
        /*0090*/ 	.word	0x00000008
.L_119:


//--------------------- .nv.info._Z18transposeCoalescedPfS_iii --------------------------
	.section	.nv.info._Z18transposeCoalescedPfS_iii,"",@"SHT_CUDA_INFO"
	.sectionflags	@""
	.align	4


	//----- nvinfo : EIATTR_CUDA_API_VERSION
	.align		4
        /*0000*/ 	.byte	0x04, 0x37
        /*0002*/ 	.short	(.L_121 - .L_120)
.L_120:
        /*0004*/ 	.word	0x00000082


	//----- nvinfo : EIATTR_KPARAM_INFO
	.align		4
.L_121:
        /*0008*/ 	.byte	0x04, 0x17
        /*000a*/ 	.short	(.L_123 - .L_122)
.L_122:
        /*000c*/ 	.word	0x00000000
        /*0010*/ 	.short	0x0004
        /*0012*/ 	.short	0x0018
        /*0014*/ 	.byte	0x00, 0xf0, 0x11, 0x00


	//----- nvinfo : EIATTR_KPARAM_INFO
	.align		4
.L_123:
        /*0018*/ 	.byte	0x04, 0x17
        /*001a*/ 	.short	(.L_125 - .L_124)
.L_124:
        /*001c*/ 	.word	0x00000000
        /*0020*/ 	.short	0x0003
        /*0022*/ 	.short	0x0014
        /*0024*/ 	.byte	0x00, 0xf0, 0x11, 0x00


	//----- nvinfo : EIATTR_KPARAM_INFO
	.align		4
.L_125:
        /*0028*/ 	.byte	0x04, 0x17
        /*002a*/ 	.short	(.L_127 - .L_126)
.L_126:
        /*002c*/ 	.word	0x00000000
        /*0030*/ 	.short	0x0002
        /*0032*/ 	.short	0x0010
        /*0034*/ 	.byte	0x00, 0xf0, 0x11, 0x00


	//----- nvinfo : EIATTR_KPARAM_INFO
	.align		4
.L_127:
        /*0038*/ 	.byte	0x04, 0x17
        /*003a*/ 	.short	(.L_129 - .L_128)
.L_128:
        /*003c*/ 	.word	0x00000000
        /*0040*/ 	.short	0x0001
        /*0042*/ 	.short	0x0008
        /*0044*/ 	.byte	0x00, 0xf0, 0x21, 0x00


	//----- nvinfo : EIATTR_KPARAM_INFO
	.align		4
.L_129:
        /*0048*/ 	.byte	0x04, 0x17
        /*004a*/ 	.short	(.L_131 - .L_130)
.L_130:
        /*004c*/ 	.word	0x00000000
        /*0050*/ 	.short	0x0000
        /*0052*/ 	.short	0x0000
        /*0054*/ 	.byte	0x00, 0xf0, 0x21, 0x00


	//----- nvinfo : EIATTR_SPARSE_MMA_MASK
	.align		4
.L_131:
        /*0058*/ 	.byte	0x03, 0x50
        /*005a*/ 	.short	0x0000


	//----- nvinfo : EIATTR_MAXREG_COUNT
	.align		4
        /*005c*/ 	.byte	0x03, 0x1b
        /*005e*/ 	.short	0x00ff


	//----- nvinfo : EIATTR_NUM_BARRIERS
	.align		4
        /*0060*/ 	.byte	0x02, 0x4c
        /*0062*/ 	.byte	0x01
	.zero		1


	//----- nvinfo : EIATTR_MERCURY_ISA_VERSION
	.align		4
        /*0064*/ 	.byte	0x03, 0x5f
        /*0066*/ 	.short	0x0101


	//----- nvinfo : EIATTR_VRC_CTA_INIT_COUNT
	.align		4
        /*0068*/ 	.byte	0x02, 0x4a
	.zero		1
	.zero		1


	//----- nvinfo : EIATTR_EXIT_INSTR_OFFSETS
	.align		4
        /*006c*/ 	.byte	0x04, 0x1c
        /*006e*/ 	.short	(.L_133 - .L_132)


	//   ....[0]....
.L_132:
        /*0070*/ 	.word	0x00000030


	//   ....[1]....
        /*0074*/ 	.word	0x000009f0


	//   ....[2]....
        /*0078*/ 	.word	0x00000b40


	//----- nvinfo : EIATTR_CBANK_PARAM_SIZE
	.align		4
.L_133:
        /*007c*/ 	.byte	0x03, 0x19
        /*007e*/ 	.short	0x001c


	//----- nvinfo : EIATTR_PARAM_CBANK
	.align		4
        /*0080*/ 	.byte	0x04, 0x0a
        /*0082*/ 	.short	(.L_135 - .L_134)
	.align		4
.L_134:
        /*0084*/ 	.word	index@(.nv.constant0._Z18transposeCoalescedPfS_iii)
        /*0088*/ 	.short	0x0380
        /*008a*/ 	.short	0x001c


	//----- nvinfo : EIATTR_SW_WAR
	.align		4
.L_135:
        /*008c*/ 	.byte	0x04, 0x36
        /*008e*/ 	.short	(.L_137 - .L_136)
.L_136:
        /*0090*/ 	.word	0x00000008
.L_137:


//--------------------- .nv.info._Z14transposeNaivePfS_iii --------------------------
	.section	.nv.info._Z14transposeNaivePfS_iii,"",@"SHT_CUDA_INFO"
	.sectionflags	@""
	.align	4


	//----- nvinfo : EIATTR_CUDA_API_VERSION
	.align		4
        /*0000*/ 	.byte	0x04, 0x37
        /*0002*/ 	.short	(.L_139 - .L_138)
.L_138:
        /*0004*/ 	.word	0x00000082


	//----- nvinfo : EIATTR_KPARAM_INFO
	.align		4
.L_139:
        /*0008*/ 	.byte	0x04, 0x17
        /*000a*/ 	.short	(.L_141 - .L_140)
.L_140:
        /*000c*/ 	.word	0x00000000
        /*0010*/ 	.short	0x0004
        /*0012*/ 	.short	0x0018
        /*0014*/ 	.byte	0x00, 0xf0, 0x11, 0x00


	//----- nvinfo : EIATTR_KPARAM_INFO
	.align		4
.L_141:
        /*0018*/ 	.byte	0x04, 0x17
        /*001a*/ 	.short	(.L_143 - .L_142)
.L_142:
        /*001c*/ 	.word	0x00000000
        /*0020*/ 	.short	0x0003
        /*0022*/ 	.short	0x0014
        /*0024*/ 	.byte	0x00, 0xf0, 0x11, 0x00


	//----- nvinfo : EIATTR_KPARAM_INFO
	.align		4
.L_143:
        /*0028*/ 	.byte	0x04, 0x17
        /*002a*/ 	.short	(.L_145 - .L_144)
.L_144:
        /*002c*/ 	.word	0x00000000
        /*0030*/ 	.short	0x0002
        /*0032*/ 	.short	0x0010
        /*0034*/ 	.byte	0x00, 0xf0, 0x11, 0x00


	//----- nvinfo : EIATTR_KPARAM_INFO
	.align		4
.L_145:
        /*0038*/ 	.byte	0x04, 0x17
        /*003a*/ 	.short	(.L_147 - .L_146)
.L_146:
        /*003c*/ 	.word	0x00000000
        /*0040*/ 	.short	0x0001
        /*0042*/ 	.short	0x0008
        /*0044*/ 	.byte	0x00, 0xf0, 0x21, 0x00


	//----- nvinfo : EIATTR_KPARAM_INFO
	.align		4
.L_147:
        /*0048*/ 	.byte	0x04, 0x17
        /*004a*/ 	.short	(.L_149 - .L_148)
.L_148:
        /*004c*/ 	.word	0x00000000
        /*0050*/ 	.short	0x0000
        /*0052*/ 	.short	0x0000
        /*0054*/ 	.byte	0x00, 0xf0, 0x21, 0x00


	//----- nvinfo : EIATTR_SPARSE_MMA_MASK
	.align		4
.L_149:
        /*0058*/ 	.byte	0x03, 0x50
        /*005a*/ 	.short	0x0000


	//----- nvinfo : EIATTR_MAXREG_COUNT
	.align		4
        /*005c*/ 	.byte	0x03, 0x1b
        /*005e*/ 	.short	0x00ff


	//----- nvinfo : EIATTR_MERCURY_ISA_VERSION
	.align		4
        /*0060*/ 	.byte	0x03, 0x5f
        /*0062*/ 	.short	0x0101


	//----- nvinfo : EIATTR_VRC_CTA_INIT_COUNT
	.align		4
        /*0064*/ 	.byte	0x02, 0x4a
	.zero		1
	.zero		1


	//----- nvinfo : EIATTR_EXIT_INSTR_OFFSETS
	.align		4
        /*0068*/ 	.byte	0x04, 0x1c
        /*006a*/ 	.short	(.L_151 - .L_150)


	//   ....[0]....
.L_150:
        /*006c*/ 	.word	0x00000030


	//   ....[1]....
        /*0070*/ 	.word	0x000005a0


	//   ....[2]....
        /*0074*/ 	.word	0x00000660


	//----- nvinfo : EIATTR_CBANK_PARAM_SIZE
	.align		4
.L_151:
        /*0078*/ 	.byte	0x03, 0x19
        /*007a*/ 	.short	0x001c


	//----- nvinfo : EIATTR_PARAM_CBANK
	.align		4
        /*007c*/ 	.byte	0x04, 0x0a
        /*007e*/ 	.short	(.L_153 - .L_152)
	.align		4
.L_152:
        /*0080*/ 	.word	index@(.nv.constant0._Z14transposeNaivePfS_iii)
        /*0084*/ 	.short	0x0380
        /*0086*/ 	.short	0x001c


	//----- nvinfo : EIATTR_SW_WAR
	.align		4
.L_153:
        /*0088*/ 	.byte	0x04, 0x36
        /*008a*/ 	.short	(.L_155 - .L_154)
.L_154:
        /*008c*/ 	.word	0x00000008
.L_155:


//--------------------- .nv.info._Z13copySharedMemPfS_iii --------------------------
	.section	.nv.info._Z13copySharedMemPfS_iii,"",@"SHT_CUDA_INFO"
	.sectionflags	@""
	.align	4


	//----- nvinfo : EIATTR_CUDA_API_VERSION
	.align		4
        /*0000*/ 	.byte	0x04, 0x37
        /*0002*/ 	.short	(.L_157 - .L_156)
.L_156:
        /*0004*/ 	.word	0x00000082


	//----- nvinfo : EIATTR_KPARAM_INFO
	.align		4
.L_157:
        /*0008*/ 	.byte	0x04, 0x17
        /*000a*/ 	.short	(.L_159 - .L_158)
.L_158:
        /*000c*/ 	.word	0x00000000
        /*0010*/ 	.short	0x0004
        /*0012*/ 	.short	0x0018
        /*0014*/ 	.byte	0x00, 0xf0, 0x11, 0x00


	//----- nvinfo : EIATTR_KPARAM_INFO
	.align		4
.L_159:
        /*0018*/ 	.byte	0x04, 0x17
        /*001a*/ 	.short	(.L_161 - .L_160)
.L_160:
        /*001c*/ 	.word	0x00000000
        /*0020*/ 	.short	0x0003
        /*0022*/ 	.short	0x0014
        /*0024*/ 	.byte	0x00, 0xf0, 0x11, 0x00


	//----- nvinfo : EIATTR_KPARAM_INFO
	.align		4
.L_161:
        /*0028*/ 	.byte	0x04, 0x17
        /*002a*/ 	.short	(.L_163 - .L_162)
.L_162:
        /*002c*/ 	.word	0x00000000
        /*0030*/ 	.short	0x0002
        /*0032*/ 	.short	0x0010
        /*0034*/ 	.byte	0x00, 0xf0, 0x11, 0x00


	//----- nvinfo : EIATTR_KPARAM_INFO
	.align		4
.L_163:
        /*0038*/ 	.byte	0x04, 0x17
        /*003a*/ 	.short	(.L_165 - .L_164)
.L_164:
        /*003c*/ 	.word	0x00000000
        /*0040*/ 	.short	0x0001
        /*0042*/ 	.short	0x0008
        /*0044*/ 	.byte	0x00, 0xf0, 0x21, 0x00


	//----- nvinfo : EIATTR_KPARAM_INFO
	.align		4
.L_165:
        /*0048*/ 	.byte	0x04, 0x17
        /*004a*/ 	.short	(.L_167 - .L_166)
.L_166:
        /*004c*/ 	.word	0x00000000
        /*0050*/ 	.short	0x0000
        /*0052*/ 	.short	0x0000
        /*0054*/ 	.byte	0x00, 0xf0, 0x21, 0x00


	//----- nvinfo : EIATTR_SPARSE_MMA_MASK
	.align		4
.L_167:
        /*0058*/ 	.byte	0x03, 0x50
        /*005a*/ 	.short	0x0000


	//----- nvinfo : EIATTR_MAXREG_COUNT
	.align		4
        /*005c*/ 	.byte	0x03, 0x1b
        /*005e*/ 	.short	0x00ff


	//----- nvinfo : EIATTR_NUM_BARRIERS
	.align		4
        /*0060*/ 	.byte	0x02, 0x4c
        /*0062*/ 	.byte	0x01
	.zero		1


	//----- nvinfo : EIATTR_MERCURY_ISA_VERSION
	.align		4
        /*0064*/ 	.byte	0x03, 0x5f
        /*0066*/ 	.short	0x0101


	//----- nvinfo : EIATTR_VRC_CTA_INIT_COUNT
	.align		4
        /*0068*/ 	.byte	0x02, 0x4a
	.zero		1
	.zero		1


	//----- nvinfo : EIATTR_EXIT_INSTR_OFFSETS
	.align		4
        /*006c*/ 	.byte	0x04, 0x1c
        /*006e*/ 	.short	(.L_169 - .L_168)


	//   ....[0]....
.L_168:
        /*0070*/ 	.word	0x00000030


	//   ....[1]....
        /*0074*/ 	.word	0x00000970


	//   ....[2]....
        /*0078*/ 	.word	0x00000ac0


	//----- nvinfo : EIATTR_CBANK_PARAM_SIZE
	.align		4
.L_169:
        /*007c*/ 	.byte	0x03, 0x19
        /*007e*/ 	.short	0x001c


	//----- nvinfo : EIATTR_PARAM_CBANK
	.align		4
        /*0080*/ 	.byte	0x04, 0x0a
        /*0082*/ 	.short	(.L_171 - .L_170)
	.align		4
.L_170:
        /*0084*/ 	.word	index@(.nv.constant0._Z13copySharedMemPfS_iii)
        /*0088*/ 	.short	0x0380
        /*008a*/ 	.short	0x001c


	//----- nvinfo : EIATTR_SW_WAR
	.align		4
.L_171:
        /*008c*/ 	.byte	0x04, 0x36
        /*008e*/ 	.short	(.L_173 - .L_172)
.L_172:
        /*0090*/ 	.word	0x00000008
.L_173:


//--------------------- .nv.info._Z4copyPfS_iii   --------------------------
	.section	.nv.info._Z4copyPfS_iii,"",@"SHT_CUDA_INFO"
	.sectionflags	@""
	.align	4


	//----- nvinfo : EIATTR_CUDA_API_VERSION
	.align		4
        /*0000*/ 	.byte	0x04, 0x37
        /*0002*/ 	.short	(.L_175 - .L_174)
.L_174:
        /*0004*/ 	.word	0x00000082


	//----- nvinfo : EIATTR_KPARAM_INFO
	.align		4
.L_175:
        /*0008*/ 	.byte	0x04, 0x17
        /*000a*/ 	.short	(.L_177 - .L_176)
.L_176:
        /*000c*/ 	.word	0x00000000
        /*0010*/ 	.short	0x0004
        /*0012*/ 	.short	0x0018
        /*0014*/ 	.byte	0x00, 0xf0, 0x11, 0x00


	//----- nvinfo : EIATTR_KPARAM_INFO
	.align		4
.L_177:
        /*0018*/ 	.byte	0x04, 0x17
        /*001a*/ 	.short	(.L_179 - .L_178)
.L_178:
        /*001c*/ 	.word	0x00000000
        /*0020*/ 	.short	0x0003
        /*0022*/ 	.short	0x0014
        /*0024*/ 	.byte	0x00, 0xf0, 0x11, 0x00


	//----- nvinfo : EIATTR_KPARAM_INFO
	.align		4
.L_179:
        /*0028*/ 	.byte	0x04, 0x17
        /*002a*/ 	.short	(.L_181 - .L_180)
.L_180:
        /*002c*/ 	.word	0x00000000
        /*0030*/ 	.short	0x0002
        /*0032*/ 	.short	0x0010
        /*0034*/ 	.byte	0x00, 0xf0, 0x11, 0x00


	//----- nvinfo : EIATTR_KPARAM_INFO
	.align		4
.L_181:
        /*0038*/ 	.byte	0x04, 0x17
        /*003a*/ 	.short	(.L_183 - .L_182)
.L_182:
        /*003c*/ 	.word	0x00000000
        /*0040*/ 	.short	0x0001
        /*0042*/ 	.short	0x0008
        /*0044*/ 	.byte	0x00, 0xf0, 0x21, 0x00


	//----- nvinfo : EIATTR_KPARAM_INFO
	.align		4
.L_183:
        /*0048*/ 	.byte	0x04, 0x17
        /*004a*/ 	.short	(.L_185 - .L_184)
.L_184:
        /*004c*/ 	.word	0x00000000
        /*0050*/ 	.short	0x0000
        /*0052*/ 	.short	0x0000
        /*0054*/ 	.byte	0x00, 0xf0, 0x21, 0x00


	//----- nvinfo : EIATTR_SPARSE_MMA_MASK
	.align		4
.L_185:
        /*0058*/ 	.byte	0x03, 0x50
        /*005a*/ 	.short	0x0000


	//----- nvinfo : EIATTR_MAXREG_COUNT
	.align		4
        /*005c*/ 	.byte	0x03, 0x1b
        /*005e*/ 	.short	0x00ff


	//----- nvinfo : EIATTR_MERCURY_ISA_VERSION
	.align		4
        /*0060*/ 	.byte	0x03, 0x5f
        /*0062*/ 	.short	0x0101


	//----- nvinfo : EIATTR_VRC_CTA_INIT_COUNT
	.align		4
        /*0064*/ 	.byte	0x02, 0x4a
	.zero		1
	.zero		1


	//----- nvinfo : EIATTR_EXIT_INSTR_OFFSETS
	.align		4
        /*0068*/ 	.byte	0x04, 0x1c
        /*006a*/ 	.short	(.L_187 - .L_186)


	//   ....[0]....
.L_186:
        /*006c*/ 	.word	0x00000030


	//   ....[1]....
        /*0070*/ 	.word	0x000005c0


	//   ....[2]....
        /*0074*/ 	.word	0x00000680


	//----- nvinfo : EIATTR_CBANK_PARAM_SIZE
	.align		4
.L_187:
        /*0078*/ 	.byte	0x03, 0x19
        /*007a*/ 	.short	0x001c


	//----- nvinfo : EIATTR_PARAM_CBANK
	.align		4
        /*007c*/ 	.byte	0x04, 0x0a
        /*007e*/ 	.short	(.L_189 - .L_188)
	.align		4
.L_188:
        /*0080*/ 	.word	index@(.nv.constant0._Z4copyPfS_iii)
        /*0084*/ 	.short	0x0380
        /*0086*/ 	.short	0x001c


	//----- nvinfo : EIATTR_SW_WAR
	.align		4
.L_189:
        /*0088*/ 	.byte	0x04, 0x36
        /*008a*/ 	.short	(.L_191 - .L_190)
.L_190:
        /*008c*/ 	.word	0x00000008
.L_191:


//--------------------- .nv.callgraph             --------------------------
	.section	.nv.callgraph,"",@"SHT_CUDA_CALLGRAPH"
	.align	4
	.sectionentsize	8
	.align		4
        /*0000*/ 	.word	0x00000000
	.align		4
        /*0004*/ 	.word	0xffffffff
	.align		4
        /*0008*/ 	.word	0x00000000
	.align		4
        /*000c*/ 	.word	0xfffffffe
	.align		4
        /*0010*/ 	.word	0x00000000
	.align		4
        /*0014*/ 	.word	0xfffffffd
	.align		4
        /*0018*/ 	.word	0x00000000
	.align		4
        /*001c*/ 	.word	0xfffffffc


//--------------------- .text._Z22transposeCoarseGrainedPfS_iii --------------------------
	.section	.text._Z22transposeCoarseGrainedPfS_iii,"ax",@progbits
	.align	128
.text._Z22transposeCoarseGrainedPfS_iii:
        .type           _Z22transposeCoarseGrainedPfS_iii,@function
        .size           _Z22transposeCoarseGrainedPfS_iii,(.L_x_42 - _Z22transposeCoarseGrainedPfS_iii)
        .other          _Z22transposeCoarseGrainedPfS_iii,@"STO_CUDA_ENTRY STV_DEFAULT"
_Z22transposeCoarseGrainedPfS_iii:
[----:B------:R-:W-:Y:S01]  /*0000*/  LDC R1, c[0x0][0x37c] ;  /* 0x0000df00ff017b82 */ /* 0x000fe20000000800 */
[----:B------:R-:W0:Y:S02]  /*0010*/  LDCU UR8, c[0x0][0x398] ;  /* 0x00007300ff0877ac */ /* 0x000e240008000800 */
[----:B0-----:R-:W-:-:S13]  /*0020*/  ISETP.LT.AND P0, PT, RZ, UR8, PT ;  /* 0x00000008ff007c0c */ /* 0x001fda000bf01270 */
[----:B------:R-:W-:Y:S05]  /*0030*/  @!P0 EXIT ;  /* 0x000000000000894d */ /* 0x000fea0003800000 */
[----:B------:R-:W0:Y:S01]  /*0040*/  S2R R4, SR_CTAID.Y ;  /* 0x0000000000047919 */ /* 0x000e220000002600 */
[----:B------:R-:W1:Y:S01]  /*0050*/  LDC.64 R10, c[0x0][0x390] ;  /* 0x0000e400ff0a7b82 */ /* 0x000e620000000a00 */
[----:B------:R-:W-:Y:S01]  /*0060*/  UISETP.GT.AND UP0, UPT, UR8, URZ, UPT ;  /* 0x000000ff0800728c */ /* 0x000fe2000bf04270 */
[----:B------:R-:W-:Y:S01]  /*0070*/  HFMA2 R18, -RZ, RZ, 0, 0 ;  /* 0x00000000ff127431 */ /* 0x000fe200000001ff */
[----:B------:R-:W0:Y:S01]  /*0080*/  S2R R9, SR_TID.Y ;  /* 0x0000000000097919 */ /* 0x000e220000002200 */
[----:B------:R-:W-:Y:S01]  /*0090*/  UMOV UR4, 0x400 ;  /* 0x0000040000047882 */ /* 0x000fe20000000000 */
[----:B------:R-:W2:Y:S01]  /*00a0*/  LDCU.64 UR6, c[0x0][0x358] ;  /* 0x00006b00ff0677ac */ /* 0x000ea20008000a00 */
[----:B------:R-:W3:Y:S02]  /*00b0*/  S2R R7, SR_TID.X ;  /* 0x0000000000077919 */ /* 0x000ee40000002100 */
[----:B------:R-:W4:Y:S01]  /*00c0*/  LDC.64 R12, c[0x0][0x388] ;  /* 0x0000e200ff0c7b82 */ /* 0x000f220000000a00 */
[----:B------:R-:W5:Y:S07]  /*00d0*/  S2R R6, SR_CTAID.X ;  /* 0x0000000000067919 */ /* 0x000f6e0000002500 */
[----:B------:R-:W2:Y:S08]  /*00e0*/  S2UR UR5, SR_CgaCtaId ;  /* 0x00000000000579c3 */ /* 0x000eb00000008800 */
[----:B------:R-:W4:Y:S01]  /*00f0*/  LDC.64 R2, c[0x0][0x380] ;  /* 0x0000e000ff027b82 */ /* 0x000f220000000a00 */
[----:B0-----:R-:W-:-:S02]  /*0100*/  LEA R5, R4, R9, 0x5 ;  /* 0x0000000904057211 */ /* 0x001fc400078e28ff */
[----:B---3--:R-:W-:Y:S01]  /*0110*/  LEA R4, R4, R7, 0x5 ;  /* 0x0000000704047211 */ /* 0x008fe200078e28ff */
[----:B--2---:R-:W-:Y:S01]  /*0120*/  ULEA UR4, UR5, UR4, 0x18 ;  /* 0x0000000405047291 */ /* 0x004fe2000f8ec0ff */
[C---:B-----5:R-:W-:Y:S02]  /*0130*/  IMAD R0, R6.reuse, 0x20, R7 ;  /* 0x0000002006007824 */ /* 0x060fe400078e0207 */
[----:B------:R-:W-:Y:S02]  /*0140*/  IMAD R6, R6, 0x20, R9 ;  /* 0x0000002006067824 */ /* 0x000fe400078e0209 */
[----:B-1----:R-:W-:Y:S02]  /*0150*/  IMAD R5, R5, R10, R0 ;  /* 0x0000000a05057224 */ /* 0x002fe400078e0200 */
[----:B------:R-:W-:Y:S02]  /*0160*/  IMAD R0, R9, 0x21, R7 ;  /* 0x0000002109007824 */ /* 0x000fe400078e0207 */
[----:B------:R-:W-:Y:S01]  /*0170*/  IMAD R14, R6, R11, R4 ;  /* 0x0000000b060e7224 */ /* 0x000fe200078e0204 */
[C---:B------:R-:W-:Y:S01]  /*0180*/  LEA R7, R10.reuse, R5, 0x3 ;  /* 0x000000050a077211 */ /* 0x040fe200078e18ff */
[--C-:B------:R-:W-:Y:S01]  /*0190*/  IMAD R15, R10, 0x10, R5.reuse ;  /* 0x000000100a0f7824 */ /* 0x100fe200078e0205 */
[----:B------:R-:W-:Y:S01]  /*01a0*/  LEA R0, R0, UR4, 0x2 ;  /* 0x0000000400007c11 */ /* 0x000fe2000f8e10ff */
[----:B------:R-:W-:-:S02]  /*01b0*/  IMAD R17, R10, 0x18, R5 ;  /* 0x000000180a117824 */ /* 0x000fc400078e0205 */
[----:B----4-:R-:W-:-:S04]  /*01c0*/  IMAD.WIDE R8, R5, 0x4, R12 ;  /* 0x0000000405087825 */ /* 0x010fc800078e020c */
[----:B------:R-:W-:-:S04]  /*01d0*/  IMAD.WIDE R6, R7, 0x4, R12 ;  /* 0x0000000407067825 */ /* 0x000fc800078e020c */
[----:B------:R-:W-:Y:S01]  /*01e0*/  IMAD.WIDE R4, R15, 0x4, R12 ;  /* 0x000000040f047825 */ /* 0x000fe200078e020c */
[----:B------:R-:W-:-:S03]  /*01f0*/  LEA R15, R11, R14, 0x3 ;  /* 0x0000000e0b0f7211 */ /* 0x000fc600078e18ff */
[----:B------:R-:W-:-:S04]  /*0200*/  IMAD.WIDE R12, R17, 0x4, R12 ;  /* 0x00000004110c7825 */ /* 0x000fc800078e020c */
[C-C-:B------:R-:W-:Y:S02]  /*0210*/  IMAD R17, R11.reuse, 0x10, R14.reuse ;  /* 0x000000100b117824 */ /* 0x140fe400078e020e */
[----:B------:R-:W-:Y:S02]  /*0220*/  IMAD R19, R11, 0x18, R14 ;  /* 0x000000180b137824 */ /* 0x000fe400078e020e */
[----:B------:R-:W-:-:S04]  /*0230*/  IMAD.WIDE R10, R14, 0x4, R2 ;  /* 0x000000040e0a7825 */ /* 0x000fc800078e0202 */
[----:B------:R-:W-:-:S04]  /*0240*/  IMAD.WIDE R14, R15, 0x4, R2 ;  /* 0x000000040f0e7825 */ /* 0x000fc800078e0202 */
[----:B------:R-:W-:-:S04]  /*0250*/  IMAD.WIDE R16, R17, 0x4, R2 ;  /* 0x0000000411107825 */ /* 0x000fc800078e0202 */
[----:B------:R-:W-:Y:S01]  /*0260*/  IMAD.WIDE R2, R19, 0x4, R2 ;  /* 0x0000000413027825 */ /* 0x000fe200078e0202 */
[----:B------:R-:W-:Y:S06]  /*0270*/  BRA.U !UP0, `(.L_x_0) ;  /* 0x0000000508d87547 */ /* 0x000fec000b800000 */
[----:B------:R-:W-:Y:S02]  /*0280*/  IADD3 R19, PT, PT, -R18, UR8, RZ ;  /* 0x0000000812137c10 */ /* 0x000fe4000fffe1ff */
[----:B------:R-:W-:Y:S02]  /*0290*/  PLOP3.LUT P0, PT, PT, PT, PT, 0x80, 0x8 ;  /* 0x000000000008781c */ /* 0x000fe40003f0f070 */
[----:B------:R-:W-:-:S13]  /*02a0*/  ISETP.GT.AND P1, PT, R19, 0x3, PT ;  /* 0x000000031300780c */ /* 0x000fda0003f24270 */
[----:B------:R-:W-:Y:S05]  /*02b0*/  @!P1 BRA `(.L_x_1) ;  /* 0x0000000400249947 */ /* 0x000fea0003800000 */
[----:B------:R-:W-:Y:S01]  /*02c0*/  PLOP3.LUT P0, PT, PT, PT, PT, 0x8, 0x80 ;  /* 0x000000000080781c */ /* 0x000fe20003f0e170 */
[----:B------:R-:W-:-:S12]  /*02d0*/  UIADD3 UR4, UPT, UPT, UR8, -0x3, URZ ;  /* 0xfffffffd08047890 */ /* 0x000fd8000fffe0ff */
.L_x_2:
[----:B------:R-:W2:Y:S04]  /*02e0*/  LDG.E R19, desc[UR6][R8.64] ;  /* 0x0000000608137981 */ /* 0x000ea8000c1e1900 */
[----:B------:R-:W3:Y:S04]  /*02f0*/  LDG.E R21, desc[UR6][R6.64] ;  /* 0x0000000606157981 */ /* 0x000ee8000c1e1900 */
[----:B------:R-:W4:Y:S04]  /*0300*/  LDG.E R23, desc[UR6][R4.64] ;  /* 0x0000000604177981 */ /* 0x000f28000c1e1900 */
[----:B------:R-:W5:Y:S04]  /*0310*/  LDG.E R25, desc[UR6][R12.64] ;  /* 0x000000060c197981 */ /* 0x000f68000c1e1900 */
[----:B--2---:R-:W-:Y:S04]  /*0320*/  STS [R0], R19 ;  /* 0x0000001300007388 */ /* 0x004fe80000000800 */
[----:B---3--:R-:W-:Y:S04]  /*0330*/  STS [R0+0x420], R21 ;  /* 0x0004201500007388 */ /* 0x008fe80000000800 */
[----:B----4-:R-:W-:Y:S04]  /*0340*/  STS [R0+0x840], R23 ;  /* 0x0008401700007388 */ /* 0x010fe80000000800 */
[----:B-----5:R-:W-:Y:S01]  /*0350*/  STS [R0+0xc60], R25 ;  /* 0x000c601900007388 */ /* 0x020fe20000000800 */
[----:B------:R-:W-:Y:S06]  /*0360*/  BAR.SYNC.DEFER_BLOCKING 0x0 ;  /* 0x0000000000007b1d */ /* 0x000fec0000010000 */
[----:B0-----:R-:W0:Y:S04]  /*0370*/  LDS R27, [R0] ;  /* 0x00000000001b7984 */ /* 0x001e280000000800 */
[----:B------:R-:W1:Y:S04]  /*0380*/  LDS R29, [R0+0x420] ;  /* 0x00042000001d7984 */ /* 0x000e680000000800 */
[----:B------:R-:W2:Y:S04]  /*0390*/  LDS R20, [R0+0x840] ;  /* 0x0008400000147984 */ /* 0x000ea80000000800 */
[----:B------:R-:W3:Y:S04]  /*03a0*/  LDS R22, [R0+0xc60] ;  /* 0x000c600000167984 */ /* 0x000ee80000000800 */
[----:B0-----:R-:W-:Y:S04]  /*03b0*/  STG.E desc[UR6][R10.64], R27 ;  /* 0x0000001b0a007986 */ /* 0x001fe8000c101906 */
[----:B-1----:R-:W-:Y:S04]  /*03c0*/  STG.E desc[UR6][R14.64], R29 ;  /* 0x0000001d0e007986 */ /* 0x002fe8000c101906 */
[----:B--2---:R-:W-:Y:S04]  /*03d0*/  STG.E desc[UR6][R16.64], R20 ;  /* 0x0000001410007986 */ /* 0x004fe8000c101906 */
[----:B---3--:R-:W-:Y:S04]  /*03e0*/  STG.E desc[UR6][R2.64], R22 ;  /* 0x0000001602007986 */ /* 0x008fe8000c101906 */
        /* <DEDUP_REMOVED lines=9> */
[----:B------:R-:W0:Y:S04]  /*0480*/  LDS R27, [R0] ;  /* 0x00000000001b7984 */ /* 0x000e280000000800 */
        /* <DEDUP_REMOVED lines=27> */
[----:B------:R-:W5:Y:S01]  /*0640*/  LDG.E R25, desc[UR6][R12.64] ;  /* 0x000000060c197981 */ /* 0x000f62000c1e1900 */
[----:B------:R-:W-:-:S05]  /*0650*/  VIADD R18, R18, 0x4 ;  /* 0x0000000412127836 */ /* 0x000fca0000000000 */
[----:B------:R-:W-:Y:S01]  /*0660*/  ISETP.GE.AND P1, PT, R18, UR4, PT ;  /* 0x0000000412007c0c */ /* 0x000fe2000bf26270 */
        /* <DEDUP_REMOVED lines=9> */
[----:B0-----:R0:W-:Y:S04]  /*0700*/  STG.E desc[UR6][R10.64], R27 ;  /* 0x0000001b0a007986 */ /* 0x0011e8000c101906 */
[----:B-1----:R0:W-:Y:S04]  /*0710*/  STG.E desc[UR6][R14.64], R29 ;  /* 0x0000001d0e007986 */ /* 0x0021e8000c101906 */
[----:B--2---:R0:W-:Y:S04]  /*0720*/  STG.E desc[UR6][R16.64], R20 ;  /* 0x0000001410007986 */ /* 0x0041e8000c101906 */
[----:B---3--:R0:W-:Y:S01]  /*0730*/  STG.E desc[UR6][R2.64], R22 ;  /* 0x0000001602007986 */ /* 0x0081e2000c101906 */
[----:B------:R-:W-:Y:S05]  /*0740*/  @!P1 BRA `(.L_x_2) ;  /* 0xfffffff800e49947 */ /* 0x000fea000383ffff */
.L_x_1:
[----:B------:R-:W-:-:S04]  /*0750*/  IADD3 R19, PT, PT, -R18, UR8, RZ ;  /* 0x0000000812137c10 */ /* 0x000fc8000fffe1ff */
[----:B------:R-:W-:-:S13]  /*0760*/  ISETP.GT.AND P1, PT, R19, 0x1, PT ;  /* 0x000000011300780c */ /* 0x000fda0003f24270 */
[----:B------:R-:W-:Y:S05]  /*0770*/  @!P1 BRA `(.L_x_3) ;  /* 0x0000000000909947 */ /* 0x000fea0003800000 */
        /* <DEDUP_REMOVED lines=21> */
[----:B------:R-:W-:-:S02]  /*08d0*/  PLOP3.LUT P0, PT, PT, PT, PT, 0x8, 0x80 ;  /* 0x000000000080781c */ /* 0x000fc40003f0e170 */
[----:B------:R-:W-:Y:S01]  /*08e0*/  IADD3 R18, PT, PT, R18, 0x2, RZ ;  /* 0x0000000212127810 */ /* 0x000fe20007ffe0ff */
        /* <DEDUP_REMOVED lines=12> */
[----:B---3--:R4:W-:Y:S02]  /*09b0*/  STG.E desc[UR6][R2.64], R22 ;  /* 0x0000001602007986 */ /* 0x0089e4000c101906 */
.L_x_3:
[----:B------:R-:W-:-:S13]  /*09c0*/  ISETP.NE.OR P0, PT, R18, UR8, P0 ;  /* 0x0000000812007c0c */ /* 0x000fda0008705670 */
[----:B------:R-:W-:Y:S05]  /*09d0*/  @!P0 EXIT ;  /* 0x000000000000894d */ /* 0x000fea0003800000 */
.L_x_0:
[----:B------:R-:W2:Y:S04]  /*09e0*/  LDG.E R19, desc[UR6][R8.64] ;  /* 0x0000000608137981 */ /* 0x000ea8000c1e1900 */
[----:B------:R-:W3:Y:S04]  /*09f0*/  LDG.E R21, desc[UR6][R6.64] ;  /* 0x0000000606157981 */ /* 0x000ee8000c1e1900 */
[----:B------:R-:W5:Y:S04]  /*0a00*/  LDG.E R23, desc[UR6][R4.64] ;  /* 0x0000000604177981 */ /* 0x000f68000c1e1900 */
[----:B------:R-:W4:Y:S01]  /*0a10*/  LDG.E R25, desc[UR6][R12.64] ;  /* 0x000000060c197981 */ /* 0x000f22000c1e1900 */
[----:B------:R-:W-:-:S04]  /*0a20*/  IADD3 R18, PT, PT, R18, 0x1, RZ ;  /* 0x0000000112127810 */ /* 0x000fc80007ffe0ff */
[----:B------:R-:W-:Y:S01]  /*0a30*/  ISETP.NE.AND P0, PT, R18, UR8, PT ;  /* 0x0000000812007c0c */ /* 0x000fe2000bf05270 */
[----:B--2---:R-:W-:Y:S04]  /*0a40*/  STS [R0], R19 ;  /* 0x0000001300007388 */ /* 0x004fe80000000800 */
[----:B---3--:R-:W-:Y:S04]  /*0a50*/  STS [R0+0x420], R21 ;  /* 0x0004201500007388 */ /* 0x008fe80000000800 */
[----:B-----5:R-:W-:Y:S04]  /*0a60*/  STS [R0+0x840], R23 ;  /* 0x0008401700007388 */ /* 0x020fe80000000800 */
[----:B----4-:R-:W-:Y:S01]  /*0a70*/  STS [R0+0xc60], R25 ;  /* 0x000c601900007388 */ /* 0x010fe20000000800 */
[----:B------:R-:W-:Y:S06]  /*0a80*/  BAR.SYNC.DEFER_BLOCKING 0x0 ;  /* 0x0000000000007b1d */ /* 0x000fec0000010000 */
[----:B0-----:R-:W0:Y:S04]  /*0a90*/  LDS R27, [R0] ;  /* 0x00000000001b7984 */ /* 0x001e280000000800 */
[----:B------:R-:W1:Y:S04]  /*0aa0*/  LDS R29, [R0+0x420] ;  /* 0x00042000001d7984 */ /* 0x000e680000000800 */
[----:B------:R-:W2:Y:S04]  /*0ab0*/  LDS R20, [R0+0x840] ;  /* 0x0008400000147984 */ /* 0x000ea80000000800 */
[----:B------:R-:W3:Y:S04]  /*0ac0*/  LDS R22, [R0+0xc60] ;  /* 0x000c600000167984 */ /* 0x000ee80000000800 */
[----:B0-----:R0:W-:Y:S04]  /*0ad0*/  STG.E desc[UR6][R10.64], R27 ;  /* 0x0000001b0a007986 */ /* 0x0011e8000c101906 */
[----:B-1----:R0:W-:Y:S04]  /*0ae0*/  STG.E desc[UR6][R14.64], R29 ;  /* 0x0000001d0e007986 */ /* 0x0021e8000c101906 */
[----:B--2---:R0:W-:Y:S04]  /*0af0*/  STG.E desc[UR6][R16.64], R20 ;  /* 0x0000001410007986 */ /* 0x0041e8000c101906 */
[----:B---3--:R0:W-:Y:S01]  /*0b00*/  STG.E desc[UR6][R2.64], R22 ;  /* 0x0000001602007986 */ /* 0x0081e2000c101906 */
[----:B------:R-:W-:Y:S05]  /*0b10*/  @P0 BRA `(.L_x_0) ;  /* 0xfffffffc00b00947 */ /* 0x000fea000383ffff */
[----:B------:R-:W-:Y:S05]  /*0b20*/  EXIT ;  /* 0x000000000000794d */ /* 0x000fea0003800000 */
.L_x_4:
[----:B------:R-:W-:-:S00]  /*0b30*/  BRA `(.L_x_4) ;  /* 0xfffffffc00fc7947 */ /* 0x000fc0000383ffff */
[----:B------:R-:W-:-:S00]  /*0b40*/  NOP ;  /* 0x0000000000007918 */ /* 0x000fc00000000000 */
        /* <DEDUP_REMOVED lines=11> */
.L_x_42:


//--------------------- .text._Z20transposeFineGrainedPfS_iii --------------------------
	.section	.text._Z20transposeFineGrainedPfS_iii,"ax",@progbits
	.align	128
.text._Z20transposeFineGrainedPfS_iii:
        .type           _Z20transposeFineGrainedPfS_iii,@function
        .size           _Z20transposeFineGrainedPfS_iii,(.L_x_43 - _Z20transposeFineGrainedPfS_iii)
        .other          _Z20transposeFineGrainedPfS_iii,@"STO_CUDA_ENTRY STV_DEFAULT"
_Z20transposeFineGrainedPfS_iii:
[----:B------:R-:W-:Y:S01]  /*0000*/  LDC R1, c[0x0][0x37c] ;  /* 0x0000df00ff017b82 */ /* 0x000fe20000000800 */
[----:B------:R-:W0:Y:S02]  /*0010*/  LDCU UR8, c[0x0][0x398] ;  /* 0x00007300ff0877ac */ /* 0x000e240008000800 */
[----:B0-----:R-:W-:-:S13]  /*0020*/  ISETP.LT.AND P0, PT, RZ, UR8, PT ;  /* 0x00000008ff007c0c */ /* 0x001fda000bf01270 */
[----:B------:R-:W-:Y:S05]  /*0030*/  @!P0 EXIT ;  /* 0x000000000000894d */ /* 0x000fea0003800000 */
[----:B------:R-:W0:Y:S01]  /*0040*/  S2R R5, SR_CTAID.Y ;  /* 0x0000000000057919 */ /* 0x000e220000002600 */
[----:B------:R-:W1:Y:S01]  /*0050*/  LDC.64 R2, c[0x0][0x390] ;  /* 0x0000e400ff027b82 */ /* 0x000e620000000a00 */
[----:B------:R-:W-:Y:S01]  /*0060*/  UISETP.GT.AND UP0, UPT, UR8, URZ, UPT ;  /* 0x000000ff0800728c */ /* 0x000fe2000bf04270 */
[----:B------:R-:W0:Y:S01]  /*0070*/  S2R R4, SR_TID.Y ;  /* 0x0000000000047919 */ /* 0x000e220000002200 */
[----:B------:R-:W-:Y:S01]  /*0080*/  UMOV UR4, 0x400 ;  /* 0x0000040000047882 */ /* 0x000fe20000000000 */
[----:B------:R-:W2:Y:S01]  /*0090*/  LDCU.64 UR6, c[0x0][0x358] ;  /* 0x00006b00ff0677ac */ /* 0x000ea20008000a00 */
[----:B------:R-:W3:Y:S03]  /*00a0*/  S2R R0, SR_CTAID.X ;  /* 0x0000000000007919 */ /* 0x000ee60000002500 */
[----:B------:R-:W4:Y:S01]  /*00b0*/  S2UR UR5, SR_CgaCtaId ;  /* 0x00000000000579c3 */ /* 0x000f220000008800 */
[----:B------:R-:W3:Y:S07]  /*00c0*/  S2R R7, SR_TID.X ;  /* 0x0000000000077919 */ /* 0x000eee0000002100 */
[----:B------:R-:W5:Y:S08]  /*00d0*/  LDC.64 R8, c[0x0][0x388] ;  /* 0x0000e200ff087b82 */ /* 0x000f700000000a00 */
[----:B------:R-:W2:Y:S01]  /*00e0*/  LDC.64 R10, c[0x0][0x380] ;  /* 0x0000e000ff0a7b82 */ /* 0x000ea20000000a00 */
[----:B----4-:R-:W-:Y:S01]  /*00f0*/  ULEA UR4, UR5, UR4, 0x18 ;  /* 0x0000000405047291 */ /* 0x010fe2000f8ec0ff */
[----:B0-----:R-:W-:-:S02]  /*0100*/  IMAD R5, R5, 0x20, R4 ;  /* 0x0000002005057824 */ /* 0x001fc400078e0204 */
[--C-:B---3--:R-:W-:Y:S02]  /*0110*/  IMAD R0, R0, 0x20, R7.reuse ;  /* 0x0000002000007824 */ /* 0x108fe400078e0207 */
[----:B------:R-:W-:Y:S02]  /*0120*/  IMAD R14, R7, 0x21, R4 ;  /* 0x00000021070e7824 */ /* 0x000fe400078e0204 */
[----:B-1----:R-:W-:Y:S02]  /*0130*/  IMAD R13, R5, R2, R0 ;  /* 0x00000002050d7224 */ /* 0x002fe400078e0200 */
[----:B------:R-:W-:Y:S01]  /*0140*/  IMAD R0, R4, 0x21, R7 ;  /* 0x0000002104007824 */ /* 0x000fe200078e0207 */
[----:B------:R-:W-:Y:S01]  /*0150*/  LEA R14, R14, UR4, 0x2 ;  /* 0x000000040e0e7c11 */ /* 0x000fe2000f8e10ff */
[C-C-:B------:R-:W-:Y:S01]  /*0160*/  IMAD R5, R2.reuse, 0x10, R13.reuse ;  /* 0x0000001002057824 */ /* 0x140fe200078e020d */
[CC--:B------:R-:W-:Y:S01]  /*0170*/  LEA R7, R2.reuse, R13.reuse, 0x3 ;  /* 0x0000000d02077211 */ /* 0x0c0fe200078e18ff */
[--C-:B------:R-:W-:Y:S01]  /*0180*/  IMAD R15, R2, 0x18, R13.reuse ;  /* 0x00000018020f7824 */ /* 0x100fe200078e020d */
[C---:B------:R-:W-:Y:S01]  /*0190*/  LEA R17, R3.reuse, R13, 0x3 ;  /* 0x0000000d03117211 */ /* 0x040fe200078e18ff */
[C-C-:B------:R-:W-:Y:S01]  /*01a0*/  IMAD R19, R3.reuse, 0x10, R13.reuse ;  /* 0x0000001003137824 */ /* 0x140fe200078e020d */
[----:B------:R-:W-:Y:S01]  /*01b0*/  LEA R0, R0, UR4, 0x2 ;  /* 0x0000000400007c11 */ /* 0x000fe2000f8e10ff */
[----:B------:R-:W-:-:S02]  /*01c0*/  IMAD R21, R3, 0x18, R13 ;  /* 0x0000001803157824 */ /* 0x000fc400078e020d */
[----:B-----5:R-:W-:-:S04]  /*01d0*/  IMAD.WIDE R6, R7, 0x4, R8 ;  /* 0x0000000407067825 */ /* 0x020fc800078e0208 */
[----:B------:R-:W-:-:S04]  /*01e0*/  IMAD.WIDE R4, R5, 0x4, R8 ;  /* 0x0000000405047825 */ /* 0x000fc800078e0208 */
[----:B------:R-:W-:-:S04]  /*01f0*/  IMAD.WIDE R2, R15, 0x4, R8 ;  /* 0x000000040f027825 */ /* 0x000fc800078e0208 */
[----:B------:R-:W-:Y:S02]  /*0200*/  HFMA2 R15, -RZ, RZ, 0, 0 ;  /* 0x00000000ff0f7431 */ /* 0x000fe400000001ff */
[----:B------:R-:W-:-:S04]  /*0210*/  IMAD.WIDE R8, R13, 0x4, R8 ;  /* 0x000000040d087825 */ /* 0x000fc800078e0208 */
[----:B--2---:R-:W-:-:S04]  /*0220*/  IMAD.WIDE R12, R13, 0x4, R10 ;  /* 0x000000040d0c7825 */ /* 0x004fc800078e020a */
        /* <DEDUP_REMOVED lines=10> */
.L_x_7:
        /* <DEDUP_REMOVED lines=71> */
.L_x_6:
[----:B0-----:R-:W-:-:S04]  /*0740*/  IADD3 R20, PT, PT, -R15, UR8, RZ ;  /* 0x000000080f147c10 */ /* 0x001fc8000fffe1ff */
        /* <DEDUP_REMOVED lines=38> */
.L_x_8:
[----:B------:R-:W-:-:S13]  /*09b0*/  ISETP.NE.OR P0, PT, R15, UR8, P0 ;  /* 0x000000080f007c0c */ /* 0x000fda0008705670 */
[----:B------:R-:W-:Y:S05]  /*09c0*/  @!P0 EXIT ;  /* 0x000000000000894d */ /* 0x000fea0003800000 */
.L_x_5:
[----:B------:R-:W2:Y:S04]  /*09d0*/  LDG.E R21, desc[UR6][R8.64] ;  /* 0x0000000608157981 */ /* 0x000ea8000c1e1900 */
[----:B------:R-:W3:Y:S04]  /*09e0*/  LDG.E R23, desc[UR6][R6.64] ;  /* 0x0000000606177981 */ /* 0x000ee8000c1e1900 */
[----:B----4-:R-:W4:Y:S04]  /*09f0*/  LDG.E R25, desc[UR6][R4.64] ;  /* 0x0000000604197981 */ /* 0x010f28000c1e1900 */
[----:B------:R-:W5:Y:S01]  /*0a00*/  LDG.E R27, desc[UR6][R2.64] ;  /* 0x00000006021b7981 */ /* 0x000f62000c1e1900 */
[----:B------:R-:W-:-:S04]  /*0a10*/  IADD3 R15, PT, PT, R15, 0x1, RZ ;  /* 0x000000010f0f7810 */ /* 0x000fc80007ffe0ff */
[----:B------:R-:W-:Y:S01]  /*0a20*/  ISETP.NE.AND P0, PT, R15, UR8, PT ;  /* 0x000000080f007c0c */ /* 0x000fe2000bf05270 */
        /* <DEDUP_REMOVED lines=15> */
.L_x_9:
        /* <DEDUP_REMOVED lines=14> */
.L_x_43:


//--------------------- .text._Z17transposeDiagonalPfS_iii --------------------------
	.section	.text._Z17transposeDiagonalPfS_iii,"ax",@progbits
	.align	128
.text._Z17transposeDiagonalPfS_iii:
        .type           _Z17transposeDiagonalPfS_iii,@function
        .size           _Z17transposeDiagonalPfS_iii,(.L_x_44 - _Z17transposeDiagonalPfS_iii)
        .other          _Z17transposeDiagonalPfS_iii,@"STO_CUDA_ENTRY STV_DEFAULT"
_Z17transposeDiagonalPfS_iii:
[----:B------:R-:W-:Y:S08]  /*0000*/  LDC R1, c[0x0][0x37c] ;  /* 0x0000df00ff017b82 */ /* 0x000ff00000000800 */
[----:B------:R-:W0:Y:S01]  /*0010*/  LDC.64 R10, c[0x0][0x390] ;  /* 0x0000e400ff0a7b82 */ /* 0x000e220000000a00 */
[----:B------:R-:W1:Y:S01]  /*0020*/  S2R R7, SR_CTAID.Y ;  /* 0x0000000000077919 */ /* 0x000e620000002600 */
[----:B------:R-:W2:Y:S06]  /*0030*/  LDCU.64 UR6, c[0x0][0x358] ;  /* 0x00006b00ff0677ac */ /* 0x000eac0008000a00 */
[----:B------:R-:W3:Y:S08]  /*0040*/  LDC R0, c[0x0][0x370] ;  /* 0x0000dc00ff007b82 */ /* 0x000ef00000000800 */
[----:B------:R-:W4:Y:S01]  /*0050*/  S2UR UR4, SR_CTAID.X ;  /* 0x00000000000479c3 */ /* 0x000f220000002500 */
[----:B0-----:R-:W-:-:S13]  /*0060*/  ISETP.NE.AND P0, PT, R11, R10, PT ;  /* 0x0000000a0b00720c */ /* 0x001fda0003f05270 */
[----:B-1234-:R-:W-:Y:S05]  /*0070*/  @P0 BRA `(.L_x_10) ;  /* 0x0000000000500947 */ /* 0x01efea0003800000 */
[----:B------:R-:W0:Y:S01]  /*0080*/  I2F.U32.RP R4, R0 ;  /* 0x0000000000047306 */ /* 0x000e220000209000 */
[----:B------:R-:W-:-:S07]  /*0090*/  ISETP.NE.U32.AND P1, PT, R0, RZ, PT ;  /* 0x000000ff0000720c */ /* 0x000fce0003f25070 */
[----:B0-----:R-:W0:Y:S02]  /*00a0*/  MUFU.RCP R4, R4 ;  /* 0x0000000400047308 */ /* 0x001e240000001000 */
[----:B0-----:R-:W-:Y:S01]  /*00b0*/  VIADD R2, R4, 0xffffffe ;  /* 0x0ffffffe04027836 */ /* 0x001fe20000000000 */
[----:B------:R-:W-:-:S05]  /*00c0*/  MOV R4, UR4 ;  /* 0x0000000400047c02 */ /* 0x000fca0008000f00 */
[----:B------:R0:W1:Y:S02]  /*00d0*/  F2I.FTZ.U32.TRUNC.NTZ R3, R2 ;  /* 0x0000000200037305 */ /* 0x000064000021f000 */
[----:B0-----:R-:W-:Y:S01]  /*00e0*/  IMAD.MOV.U32 R2, RZ, RZ, RZ ;  /* 0x000000ffff027224 */ /* 0x001fe200078e00ff */
[----:B-1----:R-:W-:-:S05]  /*00f0*/  IADD3 R5, PT, PT, RZ, -R3, RZ ;  /* 0x80000003ff057210 */ /* 0x002fca0007ffe0ff */
[----:B------:R-:W-:-:S04]  /*0100*/  IMAD R5, R5, R0, RZ ;  /* 0x0000000005057224 */ /* 0x000fc800078e02ff */
[----:B------:R-:W-:Y:S01]  /*0110*/  IMAD.HI.U32 R6, R3, R5, R2 ;  /* 0x0000000503067227 */ /* 0x000fe200078e0002 */
[----:B------:R-:W-:-:S05]  /*0120*/  IADD3 R3, PT, PT, R7, UR4, RZ ;  /* 0x0000000407037c10 */ /* 0x000fca000fffe0ff */
[----:B------:R-:W-:-:S04]  /*0130*/  IMAD.HI.U32 R6, R6, R3, RZ ;  /* 0x0000000306067227 */ /* 0x000fc800078e00ff */
[----:B------:R-:W-:-:S04]  /*0140*/  IMAD.MOV R6, RZ, RZ, -R6 ;  /* 0x000000ffff067224 */ /* 0x000fc800078e0a06 */
[----:B------:R-:W-:-:S05]  /*0150*/  IMAD R3, R0, R6, R3 ;  /* 0x0000000600037224 */ /* 0x000fca00078e0203 */
[----:B------:R-:W-:-:S13]  /*0160*/  ISETP.GE.U32.AND P0, PT, R3, R0, PT ;  /* 0x000000000300720c */ /* 0x000fda0003f06070 */
[----:B------:R-:W-:-:S04]  /*0170*/  @P0 IADD3 R3, PT, PT, R3, -R0, RZ ;  /* 0x8000000003030210 */ /* 0x000fc80007ffe0ff */
[----:B------:R-:W-:-:S13]  /*0180*/  ISETP.GE.U32.AND P0, PT, R3, R0, PT ;  /* 0x000000000300720c */ /* 0x000fda0003f06070 */
[----:B------:R-:W-:Y:S01]  /*0190*/  @P0 IMAD.IADD R3, R3, 0x1, -R0 ;  /* 0x0000000103030824 */ /* 0x000fe200078e0a00 */
[----:B------:R-:W-:Y:S01]  /*01a0*/  @!P1 LOP3.LUT R3, RZ, R0, RZ, 0x33, !PT ;  /* 0x00000000ff039212 */ /* 0x000fe200078e33ff */
[----:B------:R-:W-:Y:S06]  /*01b0*/  BRA `(.L_x_11) ;  /* 0x0000000000a47947 */ /* 0x000fec0003800000 */
.L_x_10:
[----:B------:R-:W0:Y:S01]  /*01c0*/  LDC R9, c[0x0][0x374] ;  /* 0x0000dd00ff097b82 */ /* 0x000e220000000800 */
[----:B------:R-:W1:Y:S08]  /*01d0*/  I2F.U32.RP R6, R0 ;  /* 0x0000000000067306 */ /* 0x000e700000209000 */
[----:B-1----:R-:W-:Y:S08]  /*01e0*/  MUFU.RCP R6, R6 ;  /* 0x0000000600067308 */ /* 0x002ff00000001000 */
[----:B0-----:R-:W0:Y:S01]  /*01f0*/  I2F.U32.RP R4, R9 ;  /* 0x0000000900047306 */ /* 0x001e220000209000 */
[----:B------:R-:W-:-:S07]  /*0200*/  ISETP.NE.U32.AND P2, PT, R9, RZ, PT ;  /* 0x000000ff0900720c */ /* 0x000fce0003f45070 */
[----:B0-----:R-:W0:Y:S02]  /*0210*/  MUFU.RCP R4, R4 ;  /* 0x0000000400047308 */ /* 0x001e240000001000 */
[----:B0-----:R-:W-:-:S06]  /*0220*/  VIADD R3, R4, 0xffffffe ;  /* 0x0ffffffe04037836 */ /* 0x001fcc0000000000 */
[----:B------:R-:W0:Y:S02]  /*0230*/  F2I.FTZ.U32.TRUNC.NTZ R3, R3 ;  /* 0x0000000300037305 */ /* 0x000e24000021f000 */
[----:B0-----:R-:W-:-:S05]  /*0240*/  IADD3 R2, PT, PT, RZ, -R3, RZ ;  /* 0x80000003ff027210 */ /* 0x001fca0007ffe0ff */
[----:B------:R-:W-:Y:S02]  /*0250*/  IMAD R5, R2, R9, RZ ;  /* 0x0000000902057224 */ /* 0x000fe400078e02ff */
[----:B------:R-:W-:-:S04]  /*0260*/  IMAD.MOV.U32 R2, RZ, RZ, RZ ;  /* 0x000000ffff027224 */ /* 0x000fc800078e00ff */
[----:B------:R-:W-:-:S04]  /*0270*/  IMAD.HI.U32 R5, R3, R5, R2 ;  /* 0x0000000503057227 */ /* 0x000fc800078e0002 */
[----:B------:R-:W-:Y:S02]  /*0280*/  IMAD R2, R7, R0, UR4 ;  /* 0x0000000407027e24 */ /* 0x000fe4000f8e0200 */
[----:B------:R-:W-:Y:S01]  /*0290*/  VIADD R3, R6, 0xffffffe ;  /* 0x0ffffffe06037836 */ /* 0x000fe20000000000 */
[----:B------:R-:W-:Y:S01]  /*02a0*/  LOP3.LUT R6, RZ, R9, RZ, 0x33, !PT ;  /* 0x00000009ff067212 */ /* 0x000fe200078e33ff */
[----:B------:R-:W-:-:S04]  /*02b0*/  IMAD.HI.U32 R5, R5, R2, RZ ;  /* 0x0000000205057227 */ /* 0x000fc800078e00ff */
[----:B------:R-:W0:Y:S01]  /*02c0*/  F2I.FTZ.U32.TRUNC.NTZ R3, R3 ;  /* 0x0000000300037305 */ /* 0x000e22000021f000 */
[----:B------:R-:W-:-:S05]  /*02d0*/  IADD3 R4, PT, PT, -R5, RZ, RZ ;  /* 0x000000ff05047210 */ /* 0x000fca0007ffe1ff */
[----:B------:R-:W-:-:S05]  /*02e0*/  IMAD R2, R9, R4, R2 ;  /* 0x0000000409027224 */ /* 0x000fca00078e0202 */
[----:B------:R-:W-:Y:S01]  /*02f0*/  ISETP.GE.U32.AND P0, PT, R2, R9, PT ;  /* 0x000000090200720c */ /* 0x000fe20003f06070 */
[----:B0-----:R-:W-:-:S04]  /*0300*/  IMAD.MOV R7, RZ, RZ, -R3 ;  /* 0x000000ffff077224 */ /* 0x001fc800078e0a03 */
[----:B------:R-:W-:-:S08]  /*0310*/  IMAD R7, R7, R0, RZ ;  /* 0x0000000007077224 */ /* 0x000fd000078e02ff */
[-C--:B------:R-:W-:Y:S02]  /*0320*/  @P0 IADD3 R2, PT, PT, R2, -R9.reuse, RZ ;  /* 0x8000000902020210 */ /* 0x080fe40007ffe0ff */
[----:B------:R-:W-:Y:S02]  /*0330*/  @P0 IADD3 R5, PT, PT, R5, 0x1, RZ ;  /* 0x0000000105050810 */ /* 0x000fe40007ffe0ff */
[----:B------:R-:W-:-:S13]  /*0340*/  ISETP.GE.U32.AND P1, PT, R2, R9, PT ;  /* 0x000000090200720c */ /* 0x000fda0003f26070 */
[----:B------:R-:W-:Y:S01]  /*0350*/  @P1 IMAD.IADD R2, R2, 0x1, -R9 ;  /* 0x0000000102021824 */ /* 0x000fe200078e0a09 */
[----:B------:R-:W-:Y:S02]  /*0360*/  @P1 IADD3 R5, PT, PT, R5, 0x1, RZ ;  /* 0x0000000105051810 */ /* 0x000fe40007ffe0ff */
[----:B------:R-:W-:Y:S02]  /*0370*/  ISETP.NE.U32.AND P1, PT, R0, RZ, PT ;  /* 0x000000ff0000720c */ /* 0x000fe40003f25070 */
[C---:B------:R-:W-:Y:S01]  /*0380*/  SEL R4, R6.reuse, R2, !P2 ;  /* 0x0000000206047207 */ /* 0x040fe20005000000 */
[----:B------:R-:W-:Y:S01]  /*0390*/  IMAD.MOV.U32 R2, RZ, RZ, RZ ;  /* 0x000000ffff027224 */ /* 0x000fe200078e00ff */
[----:B------:R-:W-:-:S03]  /*03a0*/  SEL R5, R6, R5, !P2 ;  /* 0x0000000506057207 */ /* 0x000fc60005000000 */
[----:B------:R-:W-:Y:S01]  /*03b0*/  IMAD.HI.U32 R2, R3, R7, R2 ;  /* 0x0000000703027227 */ /* 0x000fe200078e0002 */
[----:B------:R-:W-:-:S05]  /*03c0*/  IADD3 R5, PT, PT, R4, R5, RZ ;  /* 0x0000000504057210 */ /* 0x000fca0007ffe0ff */
[----:B------:R-:W-:-:S04]  /*03d0*/  IMAD.HI.U32 R2, R2, R5, RZ ;  /* 0x0000000502027227 */ /* 0x000fc800078e00ff */
[----:B------:R-:W-:-:S04]  /*03e0*/  IMAD.MOV R2, RZ, RZ, -R2 ;  /* 0x000000ffff027224 */ /* 0x000fc800078e0a02 */
[----:B------:R-:W-:-:S05]  /*03f0*/  IMAD R3, R0, R2, R5 ;  /* 0x0000000200037224 */ /* 0x000fca00078e0205 */
[----:B------:R-:W-:-:S13]  /*0400*/  ISETP.GE.U32.AND P0, PT, R3, R0, PT ;  /* 0x000000000300720c */ /* 0x000fda0003f06070 */
[----:B------:R-:W-:-:S04]  /*0410*/  @P0 IADD3 R3, PT, PT, R3, -R0, RZ ;  /* 0x8000000003030210 */ /* 0x000fc80007ffe0ff */
[----:B------:R-:W-:-:S13]  /*0420*/  ISETP.GE.U32.AND P0, PT, R3, R0, PT ;  /* 0x000000000300720c */ /* 0x000fda0003f06070 */
[----:B------:R-:W-:Y:S01]  /*0430*/  @P0 IMAD.IADD R3, R3, 0x1, -R0 ;  /* 0x0000000103030824 */ /* 0x000fe200078e0a00 */
[----:B------:R-:W-:-:S07]  /*0440*/  @!P1 LOP3.LUT R3, RZ, R0, RZ, 0x33, !PT ;  /* 0x00000000ff039212 */ /* 0x000fce00078e33ff */
.L_x_11:
[----:B------:R-:W0:Y:S02]  /*0450*/  LDCU UR8, c[0x0][0x398] ;  /* 0x00007300ff0877ac */ /* 0x000e240008000800 */
[----:B0-----:R-:W-:-:S13]  /*0460*/  ISETP.LT.AND P0, PT, RZ, UR8, PT ;  /* 0x00000008ff007c0c */ /* 0x001fda000bf01270 */
[----:B------:R-:W-:Y:S05]  /*0470*/  @!P0 EXIT ;  /* 0x000000000000894d */ /* 0x000fea0003800000 */
[----:B------:R-:W0:Y:S01]  /*0480*/  S2R R2, SR_TID.X ;  /* 0x0000000000027919 */ /* 0x000e220000002100 */
[----:B------:R-:W1:Y:S01]  /*0490*/  LDC.64 R8, c[0x0][0x388] ;  /* 0x0000e200ff087b82 */ /* 0x000e620000000a00 */
[----:B------:R-:W-:Y:S01]  /*04a0*/  UISETP.GT.AND UP0, UPT, UR8, URZ, UPT ;  /* 0x000000ff0800728c */ /* 0x000fe2000bf04270 */
[----:B------:R-:W2:Y:S01]  /*04b0*/  S2R R7, SR_TID.Y ;  /* 0x0000000000077919 */ /* 0x000ea20000002200 */
[----:B------:R-:W-:-:S05]  /*04c0*/  UMOV UR4, 0x400 ;  /* 0x0000040000047882 */ /* 0x000fca0000000000 */
[----:B------:R-:W3:Y:S08]  /*04d0*/  S2UR UR5, SR_CgaCtaId ;  /* 0x00000000000579c3 */ /* 0x000ef00000008800 */
[----:B------:R-:W4:Y:S01]  /*04e0*/  LDC.64 R12, c[0x0][0x380] ;  /* 0x0000e000ff0c7b82 */ /* 0x000f220000000a00 */
[C---:B0-----:R-:W-:Y:S01]  /*04f0*/  LEA R0, R3.reuse, R2, 0x5 ;  /* 0x0000000203007211 */ /* 0x041fe200078e28ff */
[----:B---3--:R-:W-:Y:S01]  /*0500*/  ULEA UR4, UR5, UR4, 0x18 ;  /* 0x0000000405047291 */ /* 0x008fe2000f8ec0ff */
[C---:B--2---:R-:W-:Y:S01]  /*0510*/  IMAD R5, R4.reuse, 0x20, R7 ;  /* 0x0000002004057824 */ /* 0x044fe200078e0207 */
[----:B------:R-:W-:Y:S01]  /*0520*/  LEA R3, R3, R7, 0x5 ;  /* 0x0000000703037211 */ /* 0x000fe200078e28ff */
[----:B------:R-:W-:-:S02]  /*0530*/  IMAD R4, R4, 0x20, R2 ;  /* 0x0000002004047824 */ /* 0x000fc400078e0202 */
[----:B------:R-:W-:Y:S02]  /*0540*/  IMAD R5, R5, R10, R0 ;  /* 0x0000000a05057224 */ /* 0x000fe400078e0200 */
[----:B------:R-:W-:Y:S02]  /*0550*/  IMAD R16, R3, R11, R4 ;  /* 0x0000000b03107224 */ /* 0x000fe400078e0204 */
[C---:B------:R-:W-:Y:S01]  /*0560*/  IMAD R15, R10.reuse, 0x10, R5 ;  /* 0x000000100a0f7824 */ /* 0x040fe200078e0205 */
[----:B------:R-:W-:Y:S01]  /*0570*/  LEA R3, R10, R5, 0x3 ;  /* 0x000000050a037211 */ /* 0x000fe200078e18ff */
[----:B------:R-:W-:Y:S02]  /*0580*/  IMAD R14, R2, 0x21, R7 ;  /* 0x00000021020e7824 */ /* 0x000fe400078e0207 */
[----:B------:R-:W-:Y:S02]  /*0590*/  IMAD R0, R7, 0x21, R2 ;  /* 0x0000002107007824 */ /* 0x000fe400078e0202 */
[----:B------:R-:W-:Y:S01]  /*05a0*/  IMAD R17, R10, 0x18, R5 ;  /* 0x000000180a117824 */ /* 0x000fe200078e0205 */
[----:B------:R-:W-:Y:S01]  /*05b0*/  LEA R14, R14, UR4, 0x2 ;  /* 0x000000040e0e7c11 */ /* 0x000fe2000f8e10ff */
[----:B-1----:R-:W-:Y:S01]  /*05c0*/  IMAD.WIDE R6, R5, 0x4, R8 ;  /* 0x0000000405067825 */ /* 0x002fe200078e0208 */
[----:B------:R-:W-:-:S03]  /*05d0*/  LEA R0, R0, UR4, 0x2 ;  /* 0x0000000400007c11 */ /* 0x000fc6000f8e10ff */
[----:B------:R-:W-:-:S04]  /*05e0*/  IMAD.WIDE R4, R3, 0x4, R8 ;  /* 0x0000000403047825 */ /* 0x000fc800078e0208 */
[----:B------:R-:W-:-:S04]  /*05f0*/  IMAD.WIDE R2, R15, 0x4, R8 ;  /* 0x000000040f027825 */ /* 0x000fc800078e0208 */
[----:B------:R-:W-:Y:S01]  /*0600*/  IMAD.WIDE R8, R17, 0x4, R8 ;  /* 0x0000000411087825 */ /* 0x000fe200078e0208 */
[----:B------:R-:W-:-:S03]  /*0610*/  LEA R17, R11, R16, 0x3 ;  /* 0x000000100b117211 */ /* 0x000fc600078e18ff */
[C-C-:B------:R-:W-:Y:S02]  /*0620*/  IMAD R19, R11.reuse, 0x10, R16.reuse ;  /* 0x000000100b137824 */ /* 0x140fe400078e0210 */
[----:B------:R-:W-:Y:S02]  /*0630*/  IMAD R15, R11, 0x18, R16 ;  /* 0x000000180b0f7824 */ /* 0x000fe400078e0210 */
[----:B----4-:R-:W-:-:S04]  /*0640*/  IMAD.WIDE R10, R16, 0x4, R12 ;  /* 0x00000004100a7825 */ /* 0x010fc800078e020c */
[----:B------:R-:W-:-:S04]  /*0650*/  IMAD.WIDE R16, R17, 0x4, R12 ;  /* 0x0000000411107825 */ /* 0x000fc800078e020c */
[----:B------:R-:W-:-:S04]  /*0660*/  IMAD.WIDE R18, R19, 0x4, R12 ;  /* 0x0000000413127825 */ /* 0x000fc800078e020c */
[----:B------:R-:W-:-:S04]  /*0670*/  IMAD.WIDE R12, R15, 0x4, R12 ;  /* 0x000000040f0c7825 */ /* 0x000fc800078e020c */
[----:B------:R-:W-:Y:S01]  /*0680*/  HFMA2 R15, -RZ, RZ, 0, 0 ;  /* 0x00000000ff0f7431 */ /* 0x000fe200000001ff */
[----:B------:R-:W-:Y:S06]  /*0690*/  BRA.U !UP0, `(.L_x_12) ;  /* 0x0000000508d87547 */ /* 0x000fec000b800000 */
[----:B------:R-:W-:Y:S02]  /*06a0*/  IADD3 R20, PT, PT, -R15, UR8, RZ ;  /* 0x000000080f147c10 */ /* 0x000fe4000fffe1ff */
[----:B------:R-:W-:Y:S02]  /*06b0*/  PLOP3.LUT P0, PT, PT, PT, PT, 0x80, 0x8 ;  /* 0x000000000008781c */ /* 0x000fe40003f0f070 */
[----:B------:R-:W-:-:S13]  /*06c0*/  ISETP.GT.AND P1, PT, R20, 0x3, PT ;  /* 0x000000031400780c */ /* 0x000fda0003f24270 */
[----:B------:R-:W-:Y:S05]  /*06d0*/  @!P1 BRA `(.L_x_13) ;  /* 0x0000000400249947 */ /* 0x000fea0003800000 */
[----:B------:R-:W-:Y:S01]  /*06e0*/  PLOP3.LUT P0, PT, PT, PT, PT, 0x8, 0x80 ;  /* 0x000000000080781c */ /* 0x000fe20003f0e170 */
[----:B------:R-:W-:-:S12]  /*06f0*/  UIADD3 UR4, UPT, UPT, UR8, -0x3, URZ ;  /* 0xfffffffd08047890 */ /* 0x000fd8000fffe0ff */
.L_x_14:
        /* <DEDUP_REMOVED lines=71> */
.L_x_13:
        /* <DEDUP_REMOVED lines=39> */
.L_x_15:
[----:B------:R-:W-:-:S13]  /*0de0*/  ISETP.NE.OR P0, PT, R15, UR8, P0 ;  /* 0x000000080f007c0c */ /* 0x000fda0008705670 */
[----:B------:R-:W-:Y:S05]  /*0df0*/  @!P0 EXIT ;  /* 0x000000000000894d */ /* 0x000fea0003800000 */
.L_x_12:
[----:B------:R-:W2:Y:S04]  /*0e00*/  LDG.E R21, desc[UR6][R6.64] ;  /* 0x0000000606157981 */ /* 0x000ea8000c1e1900 */
[----:B------:R-:W3:Y:S04]  /*0e10*/  LDG.E R23, desc[UR6][R4.64] ;  /* 0x0000000604177981 */ /* 0x000ee8000c1e1900 */
[----:B----4-:R-:W4:Y:S04]  /*0e20*/  LDG.E R25, desc[UR6][R2.64] ;  /* 0x0000000602197981 */ /* 0x010f28000c1e1900 */
[----:B------:R-:W5:Y:S01]  /*0e30*/  LDG.E R27, desc[UR6][R8.64] ;  /* 0x00000006081b7981 */ /* 0x000f62000c1e1900 */
[----:B------:R-:W-:-:S05]  /*0e40*/  VIADD R15, R15, 0x1 ;  /* 0x000000010f0f7836 */ /* 0x000fca0000000000 */
        /* <DEDUP_REMOVED lines=16> */
.L_x_16:
        /* <DEDUP_REMOVED lines=11> */
.L_x_44:


//--------------------- .text._Z24transposeNoBankConflictsPfS_iii --------------------------
	.section	.text._Z24transposeNoBankConflictsPfS_iii,"ax",@progbits
	.align	128
.text._Z24transposeNoBankConflictsPfS_iii:
        .type           _Z24transposeNoBankConflictsPfS_iii,@function
        .size           _Z24transposeNoBankConflictsPfS_iii,(.L_x_45 - _Z24transposeNoBankConflictsPfS_iii)
        .other          _Z24transposeNoBankConflictsPfS_iii,@"STO_CUDA_ENTRY STV_DEFAULT"
_Z24transposeNoBankConflictsPfS_iii:
        /* <DEDUP_REMOVED lines=10> */
[----:B------:R-:W3:Y:S03]  /*00a0*/  S2R R5, SR_TID.X ;  /* 0x0000000000057919 */ /* 0x000ee60000002100 */
[----:B------:R-:W4:Y:S01]  /*00b0*/  LDC.64 R8, c[0x0][0x388] ;  /* 0x0000e200ff087b82 */ /* 0x000f220000000a00 */
[----:B------:R-:W5:Y:S07]  /*00c0*/  S2R R4, SR_CTAID.X ;  /* 0x0000000000047919 */ /* 0x000f6e0000002500 */
[----:B------:R-:W2:Y:S08]  /*00d0*/  S2UR UR5, SR_CgaCtaId ;  /* 0x00000000000579c3 */ /* 0x000eb00000008800 */
[----:B------:R-:W4:Y:S01]  /*00e0*/  LDC.64 R10, c[0x0][0x380] ;  /* 0x0000e000ff0a7b82 */ /* 0x000f220000000a00 */
[----:B0-----:R-:W-:-:S02]  /*00f0*/  LEA R3, R2, R6, 0x5 ;  /* 0x0000000602037211 */ /* 0x001fc400078e28ff */
[----:B---3--:R-:W-:Y:S01]  /*0100*/  LEA R2, R2, R5, 0x5 ;  /* 0x0000000502027211 */ /* 0x008fe200078e28ff */
[--C-:B------:R-:W-:Y:S01]  /*0110*/  IMAD R14, R5, 0x21, R6.reuse ;  /* 0x00000021050e7824 */ /* 0x100fe200078e0206 */
[----:B--2---:R-:W-:Y:S01]  /*0120*/  ULEA UR4, UR5, UR4, 0x18 ;  /* 0x0000000405047291 */ /* 0x004fe2000f8ec0ff */
[C-C-:B-----5:R-:W-:Y:S02]  /*0130*/  IMAD R0, R4.reuse, 0x20, R5.reuse ;  /* 0x0000002004007824 */ /* 0x160fe400078e0205 */
[----:B------:R-:W-:Y:S02]  /*0140*/  IMAD R4, R4, 0x20, R6 ;  /* 0x0000002004047824 */ /* 0x000fe400078e0206 */
[----:B-1----:R-:W-:Y:S01]  /*0150*/  IMAD R3, R3, R12, R0 ;  /* 0x0000000c03037224 */ /* 0x002fe200078e0200 */
[----:B------:R-:W-:Y:S01]  /*0160*/  LEA R14, R14, UR4, 0x2 ;  /* 0x000000040e0e7c11 */ /* 0x000fe2000f8e10ff */
[----:B------:R-:W-:Y:S02]  /*0170*/  IMAD R0, R6, 0x21, R5 ;  /* 0x0000002106007824 */ /* 0x000fe400078e0205 */
[C-C-:B------:R-:W-:Y:S01]  /*0180*/  IMAD R15, R12.reuse, 0x10, R3.reuse ;  /* 0x000000100c0f7824 */ /* 0x140fe200078e0203 */
[----:B------:R-:W-:Y:S01]  /*0190*/  LEA R5, R12, R3, 0x3 ;  /* 0x000000030c057211 */ /* 0x000fe200078e18ff */
[----:B------:R-:W-:Y:S01]  /*01a0*/  IMAD R16, R4, R13, R2 ;  /* 0x0000000d04107224 */ /* 0x000fe200078e0202 */
[----:B------:R-:W-:Y:S01]  /*01b0*/  LEA R0, R0, UR4, 0x2 ;  /* 0x0000000400007c11 */ /* 0x000fe2000f8e10ff */
[----:B------:R-:W-:-:S02]  /*01c0*/  IMAD R17, R12, 0x18, R3 ;  /* 0x000000180c117824 */ /* 0x000fc400078e0203 */
[----:B----4-:R-:W-:-:S04]  /*01d0*/  IMAD.WIDE R6, R3, 0x4, R8 ;  /* 0x0000000403067825 */ /* 0x010fc800078e0208 */
[----:B------:R-:W-:-:S04]  /*01e0*/  IMAD.WIDE R4, R5, 0x4, R8 ;  /* 0x0000000405047825 */ /* 0x000fc800078e0208 */
[----:B------:R-:W-:-:S04]  /*01f0*/  IMAD.WIDE R2, R15, 0x4, R8 ;  /* 0x000000040f027825 */ /* 0x000fc800078e0208 */
[----:B------:R-:W-:Y:S01]  /*0200*/  IMAD.WIDE R8, R17, 0x4, R8 ;  /* 0x0000000411087825 */ /* 0x000fe200078e0208 */
[----:B------:R-:W-:-:S03]  /*0210*/  LEA R17, R13, R16, 0x3 ;  /* 0x000000100d117211 */ /* 0x000fc600078e18ff */
[C-C-:B------:R-:W-:Y:S02]  /*0220*/  IMAD R19, R13.reuse, 0x10, R16.reuse ;  /* 0x000000100d137824 */ /* 0x140fe400078e0210 */
[----:B------:R-:W-:Y:S02]  /*0230*/  IMAD R15, R13, 0x18, R16 ;  /* 0x000000180d0f7824 */ /* 0x000fe400078e0210 */
[----:B------:R-:W-:-:S04]  /*0240*/  IMAD.WIDE R12, R16, 0x4, R10 ;  /* 0x00000004100c7825 */ /* 0x000fc800078e020a */
        /* <DEDUP_REMOVED lines=11> */
.L_x_19:
        /* <DEDUP_REMOVED lines=71> */
.L_x_18:
        /* <DEDUP_REMOVED lines=39> */
.L_x_20:
[----:B------:R-:W-:-:S13]  /*09e0*/  ISETP.NE.OR P0, PT, R15, UR8, P0 ;  /* 0x000000080f007c0c */ /* 0x000fda0008705670 */
[----:B------:R-:W-:Y:S05]  /*09f0*/  @!P0 EXIT ;  /* 0x000000000000894d */ /* 0x000fea0003800000 */
.L_x_17:
        /* <DEDUP_REMOVED lines=21> */
.L_x_21:
        /* <DEDUP_REMOVED lines=11> */
.L_x_45:


//--------------------- .text._Z18transposeCoalescedPfS_iii --------------------------
	.section	.text._Z18transposeCoalescedPfS_iii,"ax",@progbits
	.align	128
.text._Z18transposeCoalescedPfS_iii:
        .type           _Z18transposeCoalescedPfS_iii,@function
        .size           _Z18transposeCoalescedPfS_iii,(.L_x_46 - _Z18transposeCoalescedPfS_iii)
        .other          _Z18transposeCoalescedPfS_iii,@"STO_CUDA_ENTRY STV_DEFAULT"
_Z18transposeCoalescedPfS_iii:
[----:B------:R-:W-:Y:S01]  /*0000*/  LDC R1, c[0x0][0x37c] ;  /* 0x0000df00ff017b82 */ /* 0x000fe20000000800 */
[----:B------:R-:W0:Y:S02]  /*0010*/  LDCU UR8, c[0x0][0x398] ;  /* 0x00007300ff0877ac */ /* 0x000e240008000800 */
[----:B0-----:R-:W-:-:S13]  /*0020*/  ISETP.LT.AND P0, PT, RZ, UR8, PT ;  /* 0x00000008ff007c0c */ /* 0x001fda000bf01270 */
[----:B------:R-:W-:Y:S05]  /*0030*/  @!P0 EXIT ;  /* 0x000000000000894d */ /* 0x000fea0003800000 */
[----:B------:R-:W0:Y:S01]  /*0040*/  S2R R2, SR_CTAID.Y ;  /* 0x0000000000027919 */ /* 0x000e220000002600 */
[----:B------:R-:W1:Y:S01]  /*0050*/  LDC.64 R12, c[0x0][0x390] ;  /* 0x0000e400ff0c7b82 */ /* 0x000e620000000a00 */
[----:B------:R-:W-:Y:S01]  /*0060*/  UISETP.GT.AND UP0, UPT, UR8, URZ, UPT ;  /* 0x000000ff0800728c */ /* 0x000fe2000bf04270 */
[----:B------:R-:W2:Y:S01]  /*0070*/  S2R R5, SR_TID.X ;  /* 0x0000000000057919 */ /* 0x000ea20000002100 */
[----:B------:R-:W-:Y:S01]  /*0080*/  UMOV UR4, 0x400 ;  /* 0x0000040000047882 */ /* 0x000fe20000000000 */
[----:B------:R-:W3:Y:S01]  /*0090*/  LDCU.64 UR6, c[0x0][0x358] ;  /* 0x00006b00ff0677ac */ /* 0x000ee20008000a00 */
[----:B------:R-:W0:Y:S03]  /*00a0*/  S2R R6, SR_TID.Y ;  /* 0x0000000000067919 */ /* 0x000e260000002200 */
[----:B------:R-:W4:Y:S01]  /*00b0*/  LDC.64 R8, c[0x0][0x388] ;  /* 0x0000e200ff087b82 */ /* 0x000f220000000a00 */
[----:B------:R-:W5:Y:S07]  /*00c0*/  S2R R4, SR_CTAID.X ;  /* 0x0000000000047919 */ /* 0x000f6e0000002500 */
[----:B------:R-:W3:Y:S08]  /*00d0*/  S2UR UR5, SR_CgaCtaId ;  /* 0x00000000000579c3 */ /* 0x000ef00000008800 */
[----:B------:R-:W4:Y:S01]  /*00e0*/  LDC.64 R10, c[0x0][0x380] ;  /* 0x0000e000ff0a7b82 */ /* 0x000f220000000a00 */
[C---:B0-----:R-:W-:Y:S01]  /*00f0*/  IMAD R3, R2.reuse, 0x20, R6 ;  /* 0x0000002002037824 */ /* 0x041fe200078e0206 */
[----:B--2---:R-:W-:Y:S01]  /*0100*/  LEA R2, R2, R5, 0x5 ;  /* 0x0000000502027211 */ /* 0x004fe200078e28ff */
[----:B---3--:R-:W-:Y:S01]  /*0110*/  ULEA UR4, UR5, UR4, 0x18 ;  /* 0x0000000405047291 */ /* 0x008fe2000f8ec0ff */
[----:B------:R-:W-:Y:S01]  /*0120*/  LEA R14, R5, R6, 0x5 ;  /* 0x00000006050e7211 */ /* 0x000fe200078e28ff */
[----:B-----5:R-:W-:-:S02]  /*0130*/  IMAD R0, R4, 0x20, R5 ;  /* 0x0000002004007824 */ /* 0x020fc400078e0205 */
        /* <DEDUP_REMOVED lines=28> */
.L_x_24:
        /* <DEDUP_REMOVED lines=71> */
.L_x_23:
        /* <DEDUP_REMOVED lines=39> */
.L_x_25:
[----:B------:R-:W-:-:S13]  /*09e0*/  ISETP.NE.OR P0, PT, R15, UR8, P0 ;  /* 0x000000080f007c0c */ /* 0x000fda0008705670 */
[----:B------:R-:W-:Y:S05]  /*09f0*/  @!P0 EXIT ;  /* 0x000000000000894d */ /* 0x000fea0003800000 */
.L_x_22:
        /* <DEDUP_REMOVED lines=21> */
.L_x_26:
        /* <DEDUP_REMOVED lines=11> */
.L_x_46:


//--------------------- .text._Z14transposeNaivePfS_iii --------------------------
	.section	.text._Z14transposeNaivePfS_iii,"ax",@progbits
	.align	128
.text._Z14transposeNaivePfS_iii:
        .type           _Z14transposeNaivePfS_iii,@function
        .size           _Z14transposeNaivePfS_iii,(.L_x_47 - _Z14transposeNaivePfS_iii)
        .other          _Z14transposeNaivePfS_iii,@"STO_CUDA_ENTRY STV_DEFAULT"
_Z14transposeNaivePfS_iii:
        /* <DEDUP_REMOVED lines=8> */
[----:B------:R-:W2:Y:S01]  /*0080*/  LDCU.64 UR4, c[0x0][0x358] ;  /* 0x00006b00ff0477ac */ /* 0x000ea20008000a00 */
[----:B------:R-:W3:Y:S04]  /*0090*/  S2R R3, SR_CTAID.X ;  /* 0x0000000000037919 */ /* 0x000ee80000002500 */
[----:B------:R-:W4:Y:S01]  /*00a0*/  LDC.64 R8, c[0x0][0x388] ;  /* 0x0000e200ff087b82 */ /* 0x000f220000000a00 */
[----:B------:R-:W3:Y:S07]  /*00b0*/  S2R R2, SR_TID.X ;  /* 0x0000000000027919 */ /* 0x000eee0000002100 */
[----:B------:R-:W5:Y:S01]  /*00c0*/  LDC.64 R6, c[0x0][0x380] ;  /* 0x0000e000ff067b82 */ /* 0x000f620000000a00 */
[----:B0-----:R-:W-:-:S02]  /*00d0*/  IMAD R0, R0, 0x20, R5 ;  /* 0x0000002000007824 */ /* 0x001fc400078e0205 */
[----:B---3--:R-:W-:-:S04]  /*00e0*/  IMAD R3, R3, 0x20, R2 ;  /* 0x0000002003037824 */ /* 0x008fc800078e0202 */
[----:B-1----:R-:W-:Y:S02]  /*00f0*/  IMAD R5, R0, R12, R3 ;  /* 0x0000000c00057224 */ /* 0x002fe400078e0203 */
[----:B------:R-:W-:Y:S02]  /*0100*/  IMAD R13, R3, R13, R0 ;  /* 0x0000000d030d7224 */ /* 0x000fe400078e0200 */
[----:B------:R-:W-:Y:S02]  /*0110*/  HFMA2 R0, -RZ, RZ, 0, 0 ;  /* 0x00000000ff007431 */ /* 0x000fe400000001ff */
[C-C-:B------:R-:W-:Y:S01]  /*0120*/  IMAD R15, R12.reuse, 0x10, R5.reuse ;  /* 0x000000100c0f7824 */ /* 0x140fe200078e0205 */
[C---:B------:R-:W-:Y:S01]  /*0130*/  LEA R11, R12.reuse, R5, 0x3 ;  /* 0x000000050c0b7211 */ /* 0x040fe200078e18ff */
[----:B------:R-:W-:Y:S02]  /*0140*/  IMAD R17, R12, 0x18, R5 ;  /* 0x000000180c117824 */ /* 0x000fe400078e0205 */
[----:B----4-:R-:W-:-:S04]  /*0150*/  IMAD.WIDE R2, R5, 0x4, R8 ;  /* 0x0000000405027825 */ /* 0x010fc800078e0208 */
[----:B------:R-:W-:-:S04]  /*0160*/  IMAD.WIDE R4, R11, 0x4, R8 ;  /* 0x000000040b047825 */ /* 0x000fc800078e0208 */
[----:B------:R-:W-:-:S04]  /*0170*/  IMAD.WIDE R10, R15, 0x4, R8 ;  /* 0x000000040f0a7825 */ /* 0x000fc800078e0208 */
[----:B------:R-:W-:-:S04]  /*0180*/  IMAD.WIDE R8, R17, 0x4, R8 ;  /* 0x0000000411087825 */ /* 0x000fc800078e0208 */
[----:B-----5:R-:W-:Y:S01]  /*0190*/  IMAD.WIDE R6, R13, 0x4, R6 ;  /* 0x000000040d067825 */ /* 0x020fe200078e0206 */
[----:B--2---:R-:W-:Y:S06]  /*01a0*/  BRA.U !UP0, `(.L_x_27) ;  /* 0x0000000508007547 */ /* 0x004fec000b800000 */
[----:B------:R-:W-:Y:S02]  /*01b0*/  IADD3 R12, PT, PT, -R0, UR7, RZ ;  /* 0x00000007000c7c10 */ /* 0x000fe4000fffe1ff */
[----:B------:R-:W-:Y:S02]  /*01c0*/  PLOP3.LUT P0, PT, PT, PT, PT, 0x80, 0x8 ;  /* 0x000000000008781c */ /* 0x000fe40003f0f070 */
[----:B------:R-:W-:-:S13]  /*01d0*/  ISETP.GT.AND P1, PT, R12, 0x3, PT ;  /* 0x000000030c00780c */ /* 0x000fda0003f24270 */
[----:B------:R-:W-:Y:S05]  /*01e0*/  @!P1 BRA `(.L_x_28) ;  /* 0x0000000000949947 */ /* 0x000fea0003800000 */
[----:B------:R-:W-:Y:S01]  /*01f0*/  PLOP3.LUT P0, PT, PT, PT, PT, 0x8, 0x80 ;  /* 0x000000000080781c */ /* 0x000fe20003f0e170 */
[----:B------:R-:W-:-:S12]  /*0200*/  UIADD3 UR6, UPT, UPT, UR7, -0x3, URZ ;  /* 0xfffffffd07067890 */ /* 0x000fd8000fffe0ff */
.L_x_29:
[----:B----4-:R-:W2:Y:S04]  /*0210*/  LDG.E R13, desc[UR4][R2.64] ;  /* 0x00000004020d7981 */ /* 0x010ea8000c1e1900 */
[----:B--2---:R0:W-:Y:S04]  /*0220*/  STG.E desc[UR4][R6.64], R13 ;  /* 0x0000000d06007986 */ /* 0x0041e8000c101904 */
[----:B------:R-:W2:Y:S04]  /*0230*/  LDG.E R15, desc[UR4][R4.64] ;  /* 0x00000004040f7981 */ /* 0x000ea8000c1e1900 */
[----:B--2---:R1:W-:Y:S04]  /*0240*/  STG.E desc[UR4][R6.64+0x20], R15 ;  /* 0x0000200f06007986 */ /* 0x0043e8000c101904 */
[----:B------:R-:W2:Y:S04]  /*0250*/  LDG.E R17, desc[UR4][R10.64] ;  /* 0x000000040a117981 */ /* 0x000ea8000c1e1900 */
[----:B--2---:R2:W-:Y:S04]  /*0260*/  STG.E desc[UR4][R6.64+0x40], R17 ;  /* 0x0000401106007986 */ /* 0x0045e8000c101904 */
[----:B------:R-:W3:Y:S04]  /*0270*/  LDG.E R19, desc[UR4][R8.64] ;  /* 0x0000000408137981 */ /* 0x000ee8000c1e1900 */
[----:B---3--:R3:W-:Y:S04]  /*0280*/  STG.E desc[UR4][R6.64+0x60], R19 ;  /* 0x0000601306007986 */ /* 0x0087e8000c101904 */
[----:B------:R-:W4:Y:S04]  /*0290*/  LDG.E R21, desc[UR4][R2.64] ;  /* 0x0000000402157981 */ /* 0x000f28000c1e1900 */
[----:B----4-:R4:W-:Y:S04]  /*02a0*/  STG.E desc[UR4][R6.64], R21 ;  /* 0x0000001506007986 */ /* 0x0109e8000c101904 */
[----:B------:R-:W5:Y:S04]  /*02b0*/  LDG.E R23, desc[UR4][R4.64] ;  /* 0x0000000404177981 */ /* 0x000f68000c1e1900 */
[----:B-----5:R5:W-:Y:S04]  /*02c0*/  STG.E desc[UR4][R6.64+0x20], R23 ;  /* 0x0000201706007986 */ /* 0x020be8000c101904 */
[----:B0-----:R-:W2:Y:S04]  /*02d0*/  LDG.E R13, desc[UR4][R10.64] ;  /* 0x000000040a0d7981 */ /* 0x001ea8000c1e1900 */
[----:B--2---:R0:W-:Y:S04]  /*02e0*/  STG.E desc[UR4][R6.64+0x40], R13 ;  /* 0x0000400d06007986 */ /* 0x0041e8000c101904 */
[----:B-1----:R-:W2:Y:S04]  /*02f0*/  LDG.E R15, desc[UR4][R8.64] ;  /* 0x00000004080f7981 */ /* 0x002ea8000c1e1900 */
[----:B--2---:R1:W-:Y:S04]  /*0300*/  STG.E desc[UR4][R6.64+0x60], R15 ;  /* 0x0000600f06007986 */ /* 0x0043e8000c101904 */
[----:B------:R-:W2:Y:S04]  /*0310*/  LDG.E R17, desc[UR4][R2.64] ;  /* 0x0000000402117981 */ /* 0x000ea8000c1e1900 */
[----:B--2---:R2:W-:Y:S04]  /*0320*/  STG.E desc[UR4][R6.64], R17 ;  /* 0x0000001106007986 */ /* 0x0045e8000c101904 */
[----:B---3--:R-:W3:Y:S04]  /*0330*/  LDG.E R19, desc[UR4][R4.64] ;  /* 0x0000000404137981 */ /* 0x008ee8000c1e1900 */
[----:B---3--:R3:W-:Y:S04]  /*0340*/  STG.E desc[UR4][R6.64+0x20], R19 ;  /* 0x0000201306007986 */ /* 0x0087e8000c101904 */
[----:B----4-:R-:W4:Y:S04]  /*0350*/  LDG.E R21, desc[UR4][R10.64] ;  /* 0x000000040a157981 */ /* 0x010f28000c1e1900 */
[----:B----4-:R4:W-:Y:S04]  /*0360*/  STG.E desc[UR4][R6.64+0x40], R21 ;  /* 0x0000401506007986 */ /* 0x0109e8000c101904 */
[----:B-----5:R-:W5:Y:S04]  /*0370*/  LDG.E R23, desc[UR4][R8.64] ;  /* 0x0000000408177981 */ /* 0x020f68000c1e1900 */
[----:B-----5:R4:W-:Y:S04]  /*0380*/  STG.E desc[UR4][R6.64+0x60], R23 ;  /* 0x0000601706007986 */ /* 0x0209e8000c101904 */
[----:B0-----:R-:W5:Y:S04]  /*0390*/  LDG.E R13, desc[UR4][R2.64] ;  /* 0x00000004020d7981 */ /* 0x001f68000c1e1900 */
[----:B-----5:R4:W-:Y:S04]  /*03a0*/  STG.E desc[UR4][R6.64], R13 ;  /* 0x0000000d06007986 */ /* 0x0209e8000c101904 */
[----:B-1----:R-:W5:Y:S04]  /*03b0*/  LDG.E R15, desc[UR4][R4.64] ;  /* 0x00000004040f7981 */ /* 0x002f68000c1e1900 */
[----:B-----5:R4:W-:Y:S04]  /*03c0*/  STG.E desc[UR4][R6.64+0x20], R15 ;  /* 0x0000200f06007986 */ /* 0x0209e8000c101904 */
[----:B--2---:R-:W2:Y:S01]  /*03d0*/  LDG.E R17, desc[UR4][R10.64] ;  /* 0x000000040a117981 */ /* 0x004ea2000c1e1900 */
[----:B------:R-:W-:-:S05]  /*03e0*/  VIADD R0, R0, 0x4 ;  /* 0x0000000400007836 */ /* 0x000fca0000000000 */
[----:B------:R-:W-:Y:S01]  /*03f0*/  ISETP.GE.AND P1, PT, R0, UR6, PT ;  /* 0x0000000600007c0c */ /* 0x000fe2000bf26270 */
[----:B--2---:R4:W-:Y:S04]  /*0400*/  STG.E desc[UR4][R6.64+0x40], R17 ;  /* 0x0000401106007986 */ /* 0x0049e8000c101904 */
[----:B---3--:R-:W2:Y:S04]  /*0410*/  LDG.E R19, desc[UR4][R8.64] ;  /* 0x0000000408137981 */ /* 0x008ea8000c1e1900 */
[----:B--2---:R4:W-:Y:S04]  /*0420*/  STG.E desc[UR4][R6.64+0x60], R19 ;  /* 0x0000601306007986 */ /* 0x0049e8000c101904 */
[----:B------:R-:W-:Y:S05]  /*0430*/  @!P1 BRA `(.L_x_29) ;  /* 0xfffffffc00749947 */ /* 0x000fea000383ffff */
.L_x_28:
[----:B------:R-:W-:-:S04]  /*0440*/  IADD3 R12, PT, PT, -R0, UR7, RZ ;  /* 0x00000007000c7c10 */ /* 0x000fc8000fffe1ff */
[----:B------:R-:W-:-:S13]  /*0450*/  ISETP.GT.AND P1, PT, R12, 0x1, PT ;  /* 0x000000010c00780c */ /* 0x000fda0003f24270 */
[----:B------:R-:W-:Y:S05]  /*0460*/  @!P1 BRA `(.L_x_30) ;  /* 0x0000000000489947 */ /* 0x000fea0003800000 */
        /* <DEDUP_REMOVED lines=8> */
[----:B------:R-:W3:Y:S04]  /*04f0*/  LDG.E R21, desc[UR4][R2.64] ;  /* 0x0000000402157981 */ /* 0x000ee8000c1e1900 */
[----:B---3--:R2:W-:Y:S04]  /*0500*/  STG.E desc[UR4][R6.64], R21 ;  /* 0x0000001506007986 */ /* 0x0085e8000c101904 */
[----:B------:R-:W3:Y:S04]  /*0510*/  LDG.E R23, desc[UR4][R4.64] ;  /* 0x0000000404177981 */ /* 0x000ee8000c1e1900 */
[----:B---3--:R2:W-:Y:S04]  /*0520*/  STG.E desc[UR4][R6.64+0x20], R23 ;  /* 0x0000201706007986 */ /* 0x0085e8000c101904 */
[----:B0-----:R-:W3:Y:S04]  /*0530*/  LDG.E R13, desc[UR4][R10.64] ;  /* 0x000000040a0d7981 */ /* 0x001ee8000c1e1900 */
[----:B---3--:R2:W-:Y:S04]  /*0540*/  STG.E desc[UR4][R6.64+0x40], R13 ;  /* 0x0000400d06007986 */ /* 0x0085e8000c101904 */
[----:B-1----:R-:W3:Y:S01]  /*0550*/  LDG.E R15, desc[UR4][R8.64] ;  /* 0x00000004080f7981 */ /* 0x002ee2000c1e1900 */
[----:B------:R-:W-:-:S02]  /*0560*/  PLOP3.LUT P0, PT, PT, PT, PT, 0x8, 0x80 ;  /* 0x000000000080781c */ /* 0x000fc40003f0e170 */
[----:B------:R-:W-:Y:S01]  /*0570*/  IADD3 R0, PT, PT, R0, 0x2, RZ ;  /* 0x0000000200007810 */ /* 0x000fe20007ffe0ff */
[----:B---3--:R2:W-:Y:S10]  /*0580*/  STG.E desc[UR4][R6.64+0x60], R15 ;  /* 0x0000600f06007986 */ /* 0x0085f4000c101904 */
.L_x_30:
[----:B------:R-:W-:-:S13]  /*0590*/  ISETP.NE.OR P0, PT, R0, UR7, P0 ;  /* 0x0000000700007c0c */ /* 0x000fda0008705670 */
[----:B------:R-:W-:Y:S05]  /*05a0*/  @!P0 EXIT ;  /* 0x000000000000894d */ /* 0x000fea0003800000 */
.L_x_27:
[----:B0-2-4-:R-:W2:Y:S04]  /*05b0*/  LDG.E R13, desc[UR4][R2.64] ;  /* 0x00000004020d7981 */ /* 0x015ea8000c1e1900 */
[----:B--2---:R0:W-:Y:S04]  /*05c0*/  STG.E desc[UR4][R6.64], R13 ;  /* 0x0000000d06007986 */ /* 0x0041e8000c101904 */
[----:B------:R-:W2:Y:S04]  /*05d0*/  LDG.E R15, desc[UR4][R4.64] ;  /* 0x00000004040f7981 */ /* 0x000ea8000c1e1900 */
[----:B--2---:R0:W-:Y:S04]  /*05e0*/  STG.E desc[UR4][R6.64+0x20], R15 ;  /* 0x0000200f06007986 */ /* 0x0041e8000c101904 */
[----:B------:R-:W2:Y:S01]  /*05f0*/  LDG.E R17, desc[UR4][R10.64] ;  /* 0x000000040a117981 */ /* 0x000ea2000c1e1900 */
[----:B------:R-:W-:-:S05]  /*0600*/  VIADD R0, R0, 0x1 ;  /* 0x0000000100007836 */ /* 0x000fca0000000000 */
[----:B------:R-:W-:Y:S01]  /*0610*/  ISETP.NE.AND P0, PT, R0, UR7, PT ;  /* 0x0000000700007c0c */ /* 0x000fe2000bf05270 */
[----:B--2---:R0:W-:Y:S04]  /*0620*/  STG.E desc[UR4][R6.64+0x40], R17 ;  /* 0x0000401106007986 */ /* 0x0041e8000c101904 */
[----:B------:R-:W2:Y:S04]  /*0630*/  LDG.E R19, desc[UR4][R8.64] ;  /* 0x0000000408137981 */ /* 0x000ea8000c1e1900 */
[----:B--2---:R0:W-:Y:S04]  /*0640*/  STG.E desc[UR4][R6.64+0x60], R19 ;  /* 0x0000601306007986 */ /* 0x0041e8000c101904 */
[----:B------:R-:W-:Y:S05]  /*0650*/  @P0 BRA `(.L_x_27) ;  /* 0xfffffffc00d40947 */ /* 0x000fea000383ffff */
[----:B------:R-:W-:Y:S05]  /*0660*/  EXIT ;  /* 0x000000000000794d */ /* 0x000fea0003800000 */
.L_x_31:
        /* <DEDUP_REMOVED lines=9> */
.L_x_47:


//--------------------- .text._Z13copySharedMemPfS_iii --------------------------
	.section	.text._Z13copySharedMemPfS_iii,"ax",@progbits
	.align	128
.text._Z13copySharedMemPfS_iii:
        .type           _Z13copySharedMemPfS_iii,@function
        .size           _Z13copySharedMemPfS_iii,(.L_x_48 - _Z13copySharedMemPfS_iii)
        .other          _Z13copySharedMemPfS_iii,@"STO_CUDA_ENTRY STV_DEFAULT"
_Z13copySharedMemPfS_iii:
[----:B------:R-:W-:Y:S01]  /*0000*/  LDC R1, c[0x0][0x37c] ;  /* 0x0000df00ff017b82 */ /* 0x000fe20000000800 */
[----:B------:R-:W0:Y:S02]  /*0010*/  LDCU UR8, c[0x0][0x398] ;  /* 0x00007300ff0877ac */ /* 0x000e240008000800 */
[----:B0-----:R-:W-:-:S13]  /*0020*/  ISETP.LT.AND P0, PT, RZ, UR8, PT ;  /* 0x00000008ff007c0c */ /* 0x001fda000bf01270 */
[----:B------:R-:W-:Y:S05]  /*0030*/  @!P0 EXIT ;  /* 0x000000000000894d */ /* 0x000fea0003800000 */
[----:B------:R-:W0:Y:S01]  /*0040*/  S2R R3, SR_CTAID.X ;  /* 0x0000000000037919 */ /* 0x000e220000002500 */
[----:B------:R-:W1:Y:S01]  /*0050*/  LDC R2, c[0x0][0x390] ;  /* 0x0000e400ff027b82 */ /* 0x000e620000000800 */
[----:B------:R-:W-:Y:S01]  /*0060*/  UISETP.GT.AND UP0, UPT, UR8, URZ, UPT ;  /* 0x000000ff0800728c */ /* 0x000fe2000bf04270 */
[----:B------:R-:W0:Y:S01]  /*0070*/  S2R R18, SR_TID.X ;  /* 0x0000000000127919 */ /* 0x000e220000002100 */
[----:B------:R-:W-:Y:S01]  /*0080*/  UMOV UR4, 0x400 ;  /* 0x0000040000047882 */ /* 0x000fe20000000000 */
[----:B------:R-:W2:Y:S01]  /*0090*/  LDCU.64 UR6, c[0x0][0x358] ;  /* 0x00006b00ff0677ac */ /* 0x000ea20008000a00 */
[----:B------:R-:W3:Y:S03]  /*00a0*/  S2R R0, SR_CTAID.Y ;  /* 0x0000000000007919 */ /* 0x000ee60000002600 */
[----:B------:R-:W4:Y:S01]  /*00b0*/  S2UR UR5, SR_CgaCtaId ;  /* 0x00000000000579c3 */ /* 0x000f220000008800 */
[----:B------:R-:W3:Y:S07]  /*00c0*/  S2R R5, SR_TID.Y ;  /* 0x0000000000057919 */ /* 0x000eee0000002200 */
[----:B------:R-:W5:Y:S08]  /*00d0*/  LDC.64 R12, c[0x0][0x388] ;  /* 0x0000e200ff0c7b82 */ /* 0x000f700000000a00 */
[----:B------:R-:W2:Y:S01]  /*00e0*/  LDC.64 R10, c[0x0][0x380] ;  /* 0x0000e000ff0a7b82 */ /* 0x000ea20000000a00 */
[----:B----4-:R-:W-:Y:S01]  /*00f0*/  ULEA UR4, UR5, UR4, 0x18 ;  /* 0x0000000405047291 */ /* 0x010fe2000f8ec0ff */
[----:B0-----:R-:W-:Y:S01]  /*0100*/  LEA R3, R3, R18, 0x5 ;  /* 0x0000001203037211 */ /* 0x001fe200078e28ff */
[----:B---3--:R-:W-:-:S02]  /*0110*/  IMAD R0, R0, 0x20, R5 ;  /* 0x0000002000007824 */ /* 0x008fc400078e0205 */
[----:B------:R-:W-:Y:S02]  /*0120*/  IMAD R18, R5, 0x20, R18 ;  /* 0x0000002005127824 */ /* 0x000fe400078e0212 */
[----:B-1----:R-:W-:Y:S02]  /*0130*/  IMAD R9, R0, R2, R3 ;  /* 0x0000000200097224 */ /* 0x002fe400078e0203 */
[----:B------:R-:W-:Y:S01]  /*0140*/  HFMA2 R0, -RZ, RZ, 0, 0 ;  /* 0x00000000ff007431 */ /* 0x000fe200000001ff */
[----:B------:R-:W-:Y:S01]  /*0150*/  LEA R18, R18, UR4, 0x2 ;  /* 0x0000000412127c11 */ /* 0x000fe2000f8e10ff */
[C-C-:B------:R-:W-:Y:S01]  /*0160*/  IMAD R17, R2.reuse, 0x10, R9.reuse ;  /* 0x0000001002117824 */ /* 0x140fe200078e0209 */
[C---:B------:R-:W-:Y:S01]  /*0170*/  LEA R15, R2.reuse, R9, 0x3 ;  /* 0x00000009020f7211 */ /* 0x040fe200078e18ff */
[----:B------:R-:W-:Y:S02]  /*0180*/  IMAD R19, R2, 0x18, R9 ;  /* 0x0000001802137824 */ /* 0x000fe400078e0209 */
[----:B-----5:R-:W-:-:S04]  /*0190*/  IMAD.WIDE R2, R9, 0x4, R12 ;  /* 0x0000000409027825 */ /* 0x020fc800078e020c */
[----:B------:R-:W-:-:S04]  /*01a0*/  IMAD.WIDE R6, R15, 0x4, R12 ;  /* 0x000000040f067825 */ /* 0x000fc800078e020c */
[----:B------:R-:W-:-:S04]  /*01b0*/  IMAD.WIDE R4, R17, 0x4, R12 ;  /* 0x0000000411047825 */ /* 0x000fc800078e020c */
[----:B--2---:R-:W-:-:S04]  /*01c0*/  IMAD.WIDE R8, R9, 0x4, R10 ;  /* 0x0000000409087825 */ /* 0x004fc800078e020a */
        /* <DEDUP_REMOVED lines=11> */
.L_x_34:
        /* <DEDUP_REMOVED lines=71> */
.L_x_33:
        /* <DEDUP_REMOVED lines=39> */
.L_x_35:
[----:B------:R-:W-:-:S13]  /*0960*/  ISETP.NE.OR P0, PT, R0, UR8, P0 ;  /* 0x0000000800007c0c */ /* 0x000fda0008705670 */
[----:B------:R-:W-:Y:S05]  /*0970*/  @!P0 EXIT ;  /* 0x000000000000894d */ /* 0x000fea0003800000 */
.L_x_32:
[----:B------:R-:W2:Y:S04]  /*0980*/  LDG.E R19, desc[UR6][R2.64] ;  /* 0x0000000602137981 */ /* 0x000ea8000c1e1900 */
[----:B------:R-:W3:Y:S04]  /*0990*/  LDG.E R21, desc[UR6][R6.64] ;  /* 0x0000000606157981 */ /* 0x000ee8000c1e1900 */
[----:B------:R-:W5:Y:S04]  /*09a0*/  LDG.E R23, desc[UR6][R4.64] ;  /* 0x0000000604177981 */ /* 0x000f68000c1e1900 */
[----:B------:R-:W4:Y:S01]  /*09b0*/  LDG.E R25, desc[UR6][R12.64] ;  /* 0x000000060c197981 */ /* 0x000f22000c1e1900 */
[----:B------:R-:W-:-:S05]  /*09c0*/  VIADD R0, R0, 0x1 ;  /* 0x0000000100007836 */ /* 0x000fca0000000000 */
        /* <DEDUP_REMOVED lines=16> */
.L_x_36:
        /* <DEDUP_REMOVED lines=11> */
.L_x_48:


//--------------------- .text._Z4copyPfS_iii      --------------------------
	.section	.text._Z4copyPfS_iii,"ax",@progbits
	.align	128
.text._Z4copyPfS_iii:
        .type           _Z4copyPfS_iii,@function
        .size           _Z4copyPfS_iii,(.L_x_49 - _Z4copyPfS_iii)
        .other          _Z4copyPfS_iii,@"STO_CUDA_ENTRY STV_DEFAULT"
_Z4copyPfS_iii:
[----:B------:R-:W-:Y:S01]  /*0000*/  LDC R1, c[0x0][0x37c] ;  /* 0x0000df00ff017b82 */ /* 0x000fe20000000800 */
[----:B------:R-:W0:Y:S02]  /*0010*/  LDCU UR7, c[0x0][0x398] ;  /* 0x00007300ff0777ac */ /* 0x000e240008000800 */
[----:B0-----:R-:W-:-:S13]  /*0020*/  ISETP.LT.AND P0, PT, RZ, UR7, PT ;  /* 0x00000007ff007c0c */ /* 0x001fda000bf01270 */
[----:B------:R-:W-:Y:S05]  /*0030*/  @!P0 EXIT ;  /* 0x000000000000894d */ /* 0x000fea0003800000 */
[----:B------:R-:W0:Y:S01]  /*0040*/  S2R R0, SR_CTAID.Y ;  /* 0x0000000000007919 */ /* 0x000e220000002600 */
[----:B------:R-:W1:Y:S01]  /*0050*/  LDC R6, c[0x0][0x390] ;  /* 0x0000e400ff067b82 */ /* 0x000e620000000800 */
        /* <DEDUP_REMOVED lines=10> */
[----:B------:R-:W-:Y:S02]  /*0100*/  HFMA2 R0, -RZ, RZ, 0, 0 ;  /* 0x00000000ff007431 */ /* 0x000fe400000001ff */
[C-C-:B------:R-:W-:Y:S01]  /*0110*/  IMAD R17, R6.reuse, 0x10, R7.reuse ;  /* 0x0000001006117824 */ /* 0x140fe200078e0207 */
[C---:B------:R-:W-:Y:S01]  /*0120*/  LEA R15, R6.reuse, R7, 0x3 ;  /* 0x00000007060f7211 */ /* 0x040fe200078e18ff */
[----:B------:R-:W-:Y:S02]  /*0130*/  IMAD R19, R6, 0x18, R7 ;  /* 0x0000001806137824 */ /* 0x000fe400078e0207 */
[----:B----4-:R-:W-:-:S04]  /*0140*/  IMAD.WIDE R2, R7, 0x4, R12 ;  /* 0x0000000407027825 */ /* 0x010fc800078e020c */
[----:B------:R-:W-:-:S04]  /*0150*/  IMAD.WIDE R8, R15, 0x4, R12 ;  /* 0x000000040f087825 */ /* 0x000fc800078e020c */
[----:B------:R-:W-:-:S04]  /*0160*/  IMAD.WIDE R10, R17, 0x4, R12 ;  /* 0x00000004110a7825 */ /* 0x000fc800078e020c */
[----:B-----5:R-:W-:-:S04]  /*0170*/  IMAD.WIDE R6, R7, 0x4, R4 ;  /* 0x0000000407067825 */ /* 0x020fc800078e0204 */
[----:B------:R-:W-:-:S04]  /*0180*/  IMAD.WIDE R14, R15, 0x4, R4 ;  /* 0x000000040f0e7825 */ /* 0x000fc800078e0204 */
[----:B------:R-:W-:-:S04]  /*0190*/  IMAD.WIDE R16, R17, 0x4, R4 ;  /* 0x0000000411107825 */ /* 0x000fc800078e0204 */
[----:B------:R-:W-:-:S04]  /*01a0*/  IMAD.WIDE R12, R19, 0x4, R12 ;  /* 0x00000004130c7825 */ /* 0x000fc800078e020c */
[----:B------:R-:W-:Y:S01]  /*01b0*/  IMAD.WIDE R4, R19, 0x4, R4 ;  /* 0x0000000413047825 */ /* 0x000fe200078e0204 */
[----:B--2---:R-:W-:Y:S06]  /*01c0*/  BRA.U !UP0, `(.L_x_37) ;  /* 0x0000000508007547 */ /* 0x004fec000b800000 */
[----:B------:R-:W-:Y:S02]  /*01d0*/  IADD3 R18, PT, PT, -R0, UR7, RZ ;  /* 0x0000000700127c10 */ /* 0x000fe4000fffe1ff */
[----:B------:R-:W-:Y:S02]  /*01e0*/  PLOP3.LUT P0, PT, PT, PT, PT, 0x80, 0x8 ;  /* 0x000000000008781c */ /* 0x000fe40003f0f070 */
[----:B------:R-:W-:-:S13]  /*01f0*/  ISETP.GT.AND P1, PT, R18, 0x3, PT ;  /* 0x000000031200780c */ /* 0x000fda0003f24270 */
[----:B------:R-:W-:Y:S05]  /*0200*/  @!P1 BRA `(.L_x_38) ;  /* 0x0000000000949947 */ /* 0x000fea0003800000 */
[----:B------:R-:W-:Y:S01]  /*0210*/  PLOP3.LUT P0, PT, PT, PT, PT, 0x8, 0x80 ;  /* 0x000000000080781c */ /* 0x000fe20003f0e170 */
[----:B------:R-:W-:-:S12]  /*0220*/  UIADD3 UR6, UPT, UPT, UR7, -0x3, URZ ;  /* 0xfffffffd07067890 */ /* 0x000fd8000fffe0ff */
.L_x_39:
        /* <DEDUP_REMOVED lines=35> */
.L_x_38:
        /* <DEDUP_REMOVED lines=21> */
.L_x_40:
[----:B------:R-:W-:-:S13]  /*05b0*/  ISETP.NE.OR P0, PT, R0, UR7, P0 ;  /* 0x0000000700007c0c */ /* 0x000fda0008705670 */
[----:B------:R-:W-:Y:S05]  /*05c0*/  @!P0 EXIT ;  /* 0x000000000000894d */ /* 0x000fea0003800000 */
.L_x_37:
[----:B0-2-4-:R-:W2:Y:S04]  /*05d0*/  LDG.E R19, desc[UR4][R2.64] ;  /* 0x0000000402137981 */ /* 0x015ea8000c1e1900 */
[----:B--2---:R0:W-:Y:S04]  /*05e0*/  STG.E desc[UR4][R6.64], R19 ;  /* 0x0000001306007986 */ /* 0x0041e8000c101904 */
[----:B------:R-:W2:Y:S04]  /*05f0*/  LDG.E R21, desc[UR4][R8.64] ;  /* 0x0000000408157981 */ /* 0x000ea8000c1e1900 */
[----:B--2---:R0:W-:Y:S04]  /*0600*/  STG.E desc[UR4][R14.64], R21 ;  /* 0x000000150e007986 */ /* 0x0041e8000c101904 */
[----:B------:R-:W2:Y:S01]  /*0610*/  LDG.E R23, desc[UR4][R10.64] ;  /* 0x000000040a177981 */ /* 0x000ea2000c1e1900 */
[----:B------:R-:W-:-:S04]  /*0620*/  IADD3 R0, PT, PT, R0, 0x1, RZ ;  /* 0x0000000100007810 */ /* 0x000fc80007ffe0ff */
[----:B------:R-:W-:Y:S01]  /*0630*/  ISETP.NE.AND P0, PT, R0, UR7, PT ;  /* 0x0000000700007c0c */ /* 0x000fe2000bf05270 */
[----:B--2---:R0:W-:Y:S04]  /*0640*/  STG.E desc[UR4][R16.64], R23 ;  /* 0x0000001710007986 */ /* 0x0041e8000c101904 */
[----:B------:R-:W2:Y:S04]  /*0650*/  LDG.E R25, desc[UR4][R12.64] ;  /* 0x000000040c197981 */ /* 0x000ea8000c1e1900 */
[----:B--2---:R0:W-:Y:S04]  /*0660*/  STG.E desc[UR4][R4.64], R25 ;  /* 0x0000001904007986 */ /* 0x0041e8000c101904 */
[----:B------:R-:W-:Y:S05]  /*0670*/  @P0 BRA `(.L_x_37) ;  /* 0xfffffffc00d40947 */ /* 0x000fea000383ffff */
[----:B------:R-:W-:Y:S05]  /*0680*/  EXIT ;  /* 0x000000000000794d */ /* 0x000fea0003800000 */
.L_x_41:
        /* <DEDUP_REMOVED lines=15> */
.L_x_49:


//--------------------- .nv.shared._Z22transposeCoarseGrainedPfS_iii --------------------------
	.section	.nv.shared._Z22transposeCoarseGrainedPfS_iii,"aw",@nobits
	.sectionflags	@""
	.align	4
.nv.shared._Z22transposeCoarseGrainedPfS_iii:
	.zero		5248


//--------------------- .nv.shared.reserved.0     --------------------------
	.section	.nv.shared.reserved.0,"aw",@nobits
	.weak		__nv_reservedSMEM_offset_0_alias
	.size		__nv_reservedSMEM_offset_0_alias, 0, 64
	.other		__nv_reservedSMEM_offset_0_alias,@"STO_CUDA_RESERVED_SHARED STV_DEFAULT"
__nv_reservedSMEM_offset_0_alias:
	.zero		0
	.zero		64


//--------------------- .nv.shared._Z20transposeFineGrainedPfS_iii --------------------------
	.section	.nv.shared._Z20transposeFineGrainedPfS_iii,"aw",@nobits
	.sectionflags	@""
	.align	4
.nv.shared._Z20transposeFineGrainedPfS_iii:
	.zero		5248


//--------------------- .nv.shared._Z17transposeDiagonalPfS_iii --------------------------
	.section	.nv.shared._Z17transposeDiagonalPfS_iii,"aw",@nobits
	.sectionflags	@""
	.align	4
.nv.shared._Z17transposeDiagonalPfS_iii:
	.zero		5248


//--------------------- .nv.shared._Z24transposeNoBankConflictsPfS_iii --------------------------
	.section	.nv.shared._Z24transposeNoBankConflictsPfS_iii,"aw",@nobits
	.sectionflags	@""
	.align	4
.nv.shared._Z24transposeNoBankConflictsPfS_iii:
	.zero		5248


//--------------------- .nv.shared._Z18transposeCoalescedPfS_iii --------------------------
	.section	.nv.shared._Z18transposeCoalescedPfS_iii,"aw",@nobits
	.sectionflags	@""
	.align	4
.nv.shared._Z18transposeCoalescedPfS_iii:
	.zero		5120


//--------------------- .nv.shared._Z13copySharedMemPfS_iii --------------------------
	.section	.nv.shared._Z13copySharedMemPfS_iii,"aw",@nobits
	.sectionflags	@""
	.align	4
.nv.shared._Z13copySharedMemPfS_iii:
	.zero		5120


//--------------------- .nv.constant0._Z22transposeCoarseGrainedPfS_iii --------------------------
	.section	.nv.constant0._Z22transposeCoarseGrainedPfS_iii,"a",@progbits
	.sectionflags	@""
	.align	4
.nv.constant0._Z22transposeCoarseGrainedPfS_iii:
	.zero		924


//--------------------- .nv.constant0._Z20transposeFineGrainedPfS_iii --------------------------
	.section	.nv.constant0._Z20transposeFineGrainedPfS_iii,"a",@progbits
	.sectionflags	@""
	.align	4
.nv.constant0._Z20transposeFineGrainedPfS_iii:
	.zero		924


//--------------------- .nv.constant0._Z17transposeDiagonalPfS_iii --------------------------
	.section	.nv.constant0._Z17transposeDiagonalPfS_iii,"a",@progbits
	.sectionflags	@""
	.align	4
.nv.constant0._Z17transposeDiagonalPfS_iii:
	.zero		924


//--------------------- .nv.constant0._Z24transposeNoBankConflictsPfS_iii --------------------------
	.section	.nv.constant0._Z24transposeNoBankConflictsPfS_iii,"a",@progbits
	.sectionflags	@""
	.align	4
.nv.constant0._Z24transposeNoBankConflictsPfS_iii:
	.zero		924


//--------------------- .nv.constant0._Z18transposeCoalescedPfS_iii --------------------------
	.section	.nv.constant0._Z18transposeCoalescedPfS_iii,"a",@progbits
	.sectionflags	@""
	.align	4
.nv.constant0._Z18transposeCoalescedPfS_iii:
	.zero		924


//--------------------- .nv.constant0._Z14transposeNaivePfS_iii --------------------------
	.section	.nv.constant0._Z14transposeNaivePfS_iii,"a",@progbits
	.sectionflags	@""
	.align	4
.nv.constant0._Z14transposeNaivePfS_iii:
	.zero		924


//--------------------- .nv.constant0._Z13copySharedMemPfS_iii --------------------------
	.section	.nv.constant0._Z13copySharedMemPfS_iii,"a",@progbits
	.sectionflags	@""
	.align	4
.nv.constant0._Z13copySharedMemPfS_iii:
	.zero		924


//--------------------- .nv.constant0._Z4copyPfS_iii --------------------------
	.section	.nv.constant0._Z4copyPfS_iii,"a",@progbits
	.sectionflags	@""
	.align	4
.nv.constant0._Z4copyPfS_iii:
	.zero		924


//--------------------- SYMBOLS --------------------------

	.type		.nv.reservedSmem.offset0,@object
	.size		.nv.reservedSmem.offset0,0x4
	.type		.nv.reservedSmem.cap,@object
	.size		.nv.reservedSmem.cap,0x4
